//
// Generated by NVIDIA NVVM Compiler
//
// Compiler Build ID: CL-36424714
// Cuda compilation tools, release 13.0, V13.0.88
// Based on NVVM 20.0.0
//

.version 9.0
.target sm_100
.address_size 64

	// .globl	_Z21correlationInitKernelmPf
// _ZZ14blockReduceSumfE6shared has been demoted
// _ZZ27correlation_backward_input1iPfiiiiiiPKfiiiS1_iiiiiiiiE8temp_sum has been demoted
// _ZZ27correlation_backward_input2iPfiiiiiiiiiPKfiiiS1_iiiiiiiiE8prod_sum has been demoted
.global .align 1 .b8 _ZN34_INTERNAL_d5ef2ada_4_k_cu_6066cf1b4cuda3std3__45__cpo5beginE[1];
.global .align 1 .b8 _ZN34_INTERNAL_d5ef2ada_4_k_cu_6066cf1b4cuda3std3__45__cpo3endE[1];
.global .align 1 .b8 _ZN34_INTERNAL_d5ef2ada_4_k_cu_6066cf1b4cuda3std3__45__cpo6cbeginE[1];
.global .align 1 .b8 _ZN34_INTERNAL_d5ef2ada_4_k_cu_6066cf1b4cuda3std3__45__cpo4cendE[1];
.global .align 1 .b8 _ZN34_INTERNAL_d5ef2ada_4_k_cu_6066cf1b4cuda3std3__45__cpo6rbeginE[1];
.global .align 1 .b8 _ZN34_INTERNAL_d5ef2ada_4_k_cu_6066cf1b4cuda3std3__45__cpo4rendE[1];
.global .align 1 .b8 _ZN34_INTERNAL_d5ef2ada_4_k_cu_6066cf1b4cuda3std3__45__cpo7crbeginE[1];
.global .align 1 .b8 _ZN34_INTERNAL_d5ef2ada_4_k_cu_6066cf1b4cuda3std3__45__cpo5crendE[1];
.global .align 1 .b8 _ZN34_INTERNAL_d5ef2ada_4_k_cu_6066cf1b4cuda3std3__436_GLOBAL__N__d5ef2ada_4_k_cu_6066cf1b6ignoreE[1];
.global .align 1 .b8 _ZN34_INTERNAL_d5ef2ada_4_k_cu_6066cf1b4cuda3std3__419piecewise_constructE[1];
.global .align 1 .b8 _ZN34_INTERNAL_d5ef2ada_4_k_cu_6066cf1b4cuda3std3__48in_placeE[1];
.global .align 1 .b8 _ZN34_INTERNAL_d5ef2ada_4_k_cu_6066cf1b4cuda3std3__420unreachable_sentinelE[1];
.global .align 1 .b8 _ZN34_INTERNAL_d5ef2ada_4_k_cu_6066cf1b4cuda3std3__47nulloptE[1];
.global .align 1 .b8 _ZN34_INTERNAL_d5ef2ada_4_k_cu_6066cf1b4cuda3std3__48unexpectE[1];
.global .align 1 .b8 _ZN34_INTERNAL_d5ef2ada_4_k_cu_6066cf1b4cuda3std6ranges3__45__cpo4swapE[1];
.global .align 1 .b8 _ZN34_INTERNAL_d5ef2ada_4_k_cu_6066cf1b4cuda3std6ranges3__45__cpo9iter_moveE[1];
.global .align 1 .b8 _ZN34_INTERNAL_d5ef2ada_4_k_cu_6066cf1b4cuda3std6ranges3__45__cpo5beginE[1];
.global .align 1 .b8 _ZN34_INTERNAL_d5ef2ada_4_k_cu_6066cf1b4cuda3std6ranges3__45__cpo3endE[1];
.global .align 1 .b8 _ZN34_INTERNAL_d5ef2ada_4_k_cu_6066cf1b4cuda3std6ranges3__45__cpo6cbeginE[1];
.global .align 1 .b8 _ZN34_INTERNAL_d5ef2ada_4_k_cu_6066cf1b4cuda3std6ranges3__45__cpo4cendE[1];
.global .align 1 .b8 _ZN34_INTERNAL_d5ef2ada_4_k_cu_6066cf1b4cuda3std6ranges3__45__cpo7advanceE[1];
.global .align 1 .b8 _ZN34_INTERNAL_d5ef2ada_4_k_cu_6066cf1b4cuda3std6ranges3__45__cpo9iter_swapE[1];
.global .align 1 .b8 _ZN34_INTERNAL_d5ef2ada_4_k_cu_6066cf1b4cuda3std6ranges3__45__cpo4nextE[1];
.global .align 1 .b8 _ZN34_INTERNAL_d5ef2ada_4_k_cu_6066cf1b4cuda3std6ranges3__45__cpo4prevE[1];
.global .align 1 .b8 _ZN34_INTERNAL_d5ef2ada_4_k_cu_6066cf1b4cuda3std6ranges3__45__cpo4dataE[1];
.global .align 1 .b8 _ZN34_INTERNAL_d5ef2ada_4_k_cu_6066cf1b4cuda3std6ranges3__45__cpo5cdataE[1];
.global .align 1 .b8 _ZN34_INTERNAL_d5ef2ada_4_k_cu_6066cf1b4cuda3std6ranges3__45__cpo4sizeE[1];
.global .align 1 .b8 _ZN34_INTERNAL_d5ef2ada_4_k_cu_6066cf1b4cuda3std6ranges3__45__cpo5ssizeE[1];
.global .align 1 .b8 _ZN34_INTERNAL_d5ef2ada_4_k_cu_6066cf1b4cuda3std6ranges3__45__cpo8distanceE[1];
.global .align 1 .b8 _ZN34_INTERNAL_d5ef2ada_4_k_cu_6066cf1b6thrust24THRUST_300001_SM_1000_NS8cuda_cub3parE[1];
.global .align 1 .b8 _ZN34_INTERNAL_d5ef2ada_4_k_cu_6066cf1b6thrust24THRUST_300001_SM_1000_NS8cuda_cub10par_nosyncE[1];
.global .align 1 .b8 _ZN34_INTERNAL_d5ef2ada_4_k_cu_6066cf1b6thrust24THRUST_300001_SM_1000_NS6system6detail10sequential3seqE[1];
.global .align 1 .b8 _ZN34_INTERNAL_d5ef2ada_4_k_cu_6066cf1b6thrust24THRUST_300001_SM_1000_NS12placeholders2_1E[1];
.global .align 1 .b8 _ZN34_INTERNAL_d5ef2ada_4_k_cu_6066cf1b6thrust24THRUST_300001_SM_1000_NS12placeholders2_2E[1];
.global .align 1 .b8 _ZN34_INTERNAL_d5ef2ada_4_k_cu_6066cf1b6thrust24THRUST_300001_SM_1000_NS12placeholders2_3E[1];
.global .align 1 .b8 _ZN34_INTERNAL_d5ef2ada_4_k_cu_6066cf1b6thrust24THRUST_300001_SM_1000_NS12placeholders2_4E[1];
.global .align 1 .b8 _ZN34_INTERNAL_d5ef2ada_4_k_cu_6066cf1b6thrust24THRUST_300001_SM_1000_NS12placeholders2_5E[1];
.global .align 1 .b8 _ZN34_INTERNAL_d5ef2ada_4_k_cu_6066cf1b6thrust24THRUST_300001_SM_1000_NS12placeholders2_6E[1];
.global .align 1 .b8 _ZN34_INTERNAL_d5ef2ada_4_k_cu_6066cf1b6thrust24THRUST_300001_SM_1000_NS12placeholders2_7E[1];
.global .align 1 .b8 _ZN34_INTERNAL_d5ef2ada_4_k_cu_6066cf1b6thrust24THRUST_300001_SM_1000_NS12placeholders2_8E[1];
.global .align 1 .b8 _ZN34_INTERNAL_d5ef2ada_4_k_cu_6066cf1b6thrust24THRUST_300001_SM_1000_NS12placeholders2_9E[1];
.global .align 1 .b8 _ZN34_INTERNAL_d5ef2ada_4_k_cu_6066cf1b6thrust24THRUST_300001_SM_1000_NS12placeholders3_10E[1];
.global .align 1 .b8 _ZN34_INTERNAL_d5ef2ada_4_k_cu_6066cf1b6thrust24THRUST_300001_SM_1000_NS3seqE[1];

.visible .entry _Z21correlationInitKernelmPf(
	.param .u64 _Z21correlationInitKernelmPf_param_0,
	.param .u64 .ptr .align 1 _Z21correlationInitKernelmPf_param_1
)
{
	.reg .pred 	%p<2>;
	.reg .b32 	%r<6>;
	.reg .b64 	%rd<7>;

	ld.param.u64 	%rd3, [_Z21correlationInitKernelmPf_param_0];
	ld.param.u64 	%rd2, [_Z21correlationInitKernelmPf_param_1];
	mov.u32 	%r1, %ctaid.x;
	shl.b32 	%r2, %r1, 10;
	mov.u32 	%r3, %tid.x;
	or.b32  	%r4, %r2, %r3;
	cvt.u64.u32 	%rd1, %r4;
	setp.le.u64 	%p1, %rd3, %rd1;
	@%p1 bra 	$L__BB0_2;
	cvta.to.global.u64 	%rd4, %rd2;
	shl.b64 	%rd5, %rd1, 2;
	add.s64 	%rd6, %rd4, %rd5;
	mov.b32 	%r5, 0;
	st.global.u32 	[%rd6], %r5;
$L__BB0_2:
	ret;

}
	// .globl	_Z19correlation_forwardPfiiiPKfS1_iiiiiii
.visible .entry _Z19correlation_forwardPfiiiPKfS1_iiiiiii(
	.param .u64 .ptr .align 1 _Z19correlation_forwardPfiiiPKfS1_iiiiiii_param_0,
	.param .u32 _Z19correlation_forwardPfiiiPKfS1_iiiiiii_param_1,
	.param .u32 _Z19correlation_forwardPfiiiPKfS1_iiiiiii_param_2,
	.param .u32 _Z19correlation_forwardPfiiiPKfS1_iiiiiii_param_3,
	.param .u64 .ptr .align 1 _Z19correlation_forwardPfiiiPKfS1_iiiiiii_param_4,
	.param .u64 .ptr .align 1 _Z19correlation_forwardPfiiiPKfS1_iiiiiii_param_5,
	.param .u32 _Z19correlation_forwardPfiiiPKfS1_iiiiiii_param_6,
	.param .u32 _Z19correlation_forwardPfiiiPKfS1_iiiiiii_param_7,
	.param .u32 _Z19correlation_forwardPfiiiPKfS1_iiiiiii_param_8,
	.param .u32 _Z19correlation_forwardPfiiiPKfS1_iiiiiii_param_9,
	.param .u32 _Z19correlation_forwardPfiiiPKfS1_iiiiiii_param_10,
	.param .u32 _Z19correlation_forwardPfiiiPKfS1_iiiiiii_param_11,
	.param .u32 _Z19correlation_forwardPfiiiPKfS1_iiiiiii_param_12
)
{
	.reg .pred 	%p<29>;
	.reg .b32 	%r<109>;
	.reg .b32 	%f<54>;
	.reg .b64 	%rd<13>;
	// demoted variable
	.shared .align 4 .b8 _ZZ14blockReduceSumfE6shared[128];
	ld.param.u64 	%rd4, [_Z19correlation_forwardPfiiiPKfS1_iiiiiii_param_0];
	ld.param.u32 	%r34, [_Z19correlation_forwardPfiiiPKfS1_iiiiiii_param_1];
	ld.param.u32 	%r35, [_Z19correlation_forwardPfiiiPKfS1_iiiiiii_param_2];
	ld.param.u32 	%r36, [_Z19correlation_forwardPfiiiPKfS1_iiiiiii_param_3];
	ld.param.u64 	%rd5, [_Z19correlation_forwardPfiiiPKfS1_iiiiiii_param_4];
	ld.param.u64 	%rd6, [_Z19correlation_forwardPfiiiPKfS1_iiiiiii_param_5];
	ld.param.u32 	%r37, [_Z19correlation_forwardPfiiiPKfS1_iiiiiii_param_6];
	ld.param.u32 	%r38, [_Z19correlation_forwardPfiiiPKfS1_iiiiiii_param_7];
	ld.param.u32 	%r39, [_Z19correlation_forwardPfiiiPKfS1_iiiiiii_param_8];
	ld.param.u32 	%r40, [_Z19correlation_forwardPfiiiPKfS1_iiiiiii_param_9];
	ld.param.u32 	%r41, [_Z19correlation_forwardPfiiiPKfS1_iiiiiii_param_10];
	ld.param.u32 	%r42, [_Z19correlation_forwardPfiiiPKfS1_iiiiiii_param_11];
	ld.param.u32 	%r43, [_Z19correlation_forwardPfiiiPKfS1_iiiiiii_param_12];
	div.s32 	%r1, %r41, %r43;
	mov.u32 	%r2, %tid.x;
	setp.lt.s32 	%p1, %r1, 0;
	@%p1 bra 	$L__BB1_23;
	neg.s32 	%r102, %r1;
	mov.u32 	%r44, %ctaid.y;
	mov.u32 	%r45, %ctaid.z;
	add.s32 	%r46, %r40, -1;
	shr.u32 	%r47, %r46, 31;
	add.s32 	%r48, %r46, %r47;
	shr.s32 	%r49, %r48, 1;
	neg.s32 	%r4, %r49;
	mov.u32 	%r50, %ctaid.x;
	mov.u32 	%r5, %ntid.x;
	and.b32  	%r6, %r2, 31;
	shr.u32 	%r7, %r5, 5;
	mad.lo.s32 	%r51, %r34, %r50, %r45;
	mad.lo.s32 	%r8, %r36, %r44, %r51;
	mul.lo.s32 	%r52, %r40, %r39;
	mul.lo.s32 	%r53, %r52, %r40;
	cvt.rn.f32.s32 	%f1, %r53;
	abs.s32 	%r9, %r49;
	mad.lo.s32 	%r10, %r37, %r50, %r2;
	mad.lo.s32 	%r11, %r42, %r45, %r41;
	mad.lo.s32 	%r12, %r42, %r44, %r41;
	cvta.to.global.u64 	%rd1, %rd5;
	cvta.to.global.u64 	%rd2, %rd6;
	cvta.to.global.u64 	%rd3, %rd4;
$L__BB1_2:
	neg.s32 	%r103, %r1;
	mul.lo.s32 	%r15, %r102, %r43;
$L__BB1_3:
	mov.u32 	%r16, %r103;
	setp.lt.s32 	%p2, %r40, 0;
	mov.f32 	%f50, 0f00000000;
	@%p2 bra 	$L__BB1_11;
	mul.lo.s32 	%r17, %r16, %r43;
	mov.f32 	%f50, 0f00000000;
	mov.u32 	%r104, %r4;
$L__BB1_5:
	add.s32 	%r54, %r104, %r12;
	add.s32 	%r55, %r54, %r15;
	mad.lo.s32 	%r19, %r55, %r38, %r10;
	mad.lo.s32 	%r20, %r54, %r38, %r10;
	mov.u32 	%r105, %r4;
$L__BB1_6:
	setp.ge.s32 	%p3, %r2, %r39;
	@%p3 bra 	$L__BB1_9;
	add.s32 	%r56, %r105, %r11;
	add.s32 	%r57, %r56, %r17;
	mad.lo.s32 	%r107, %r57, %r39, %r19;
	mad.lo.s32 	%r106, %r56, %r39, %r20;
	mov.u32 	%r108, %r2;
$L__BB1_8:
	mul.wide.s32 	%rd7, %r106, 4;
	add.s64 	%rd8, %rd1, %rd7;
	ld.global.f32 	%f16, [%rd8];
	mul.wide.s32 	%rd9, %r107, 4;
	add.s64 	%rd10, %rd2, %rd9;
	ld.global.f32 	%f17, [%rd10];
	fma.rn.f32 	%f50, %f16, %f17, %f50;
	add.s32 	%r108, %r108, %r5;
	add.s32 	%r107, %r107, %r5;
	add.s32 	%r106, %r106, %r5;
	setp.lt.s32 	%p4, %r108, %r39;
	@%p4 bra 	$L__BB1_8;
$L__BB1_9:
	add.s32 	%r30, %r105, 1;
	setp.ne.s32 	%p5, %r105, %r9;
	mov.u32 	%r105, %r30;
	@%p5 bra 	$L__BB1_6;
	add.s32 	%r31, %r104, 1;
	setp.ne.s32 	%p6, %r104, %r9;
	mov.u32 	%r104, %r31;
	@%p6 bra 	$L__BB1_5;
$L__BB1_11:
	setp.ne.s32 	%p7, %r5, 32;
	@%p7 bra 	$L__BB1_13;
	bar.warp.sync 	-1;
	mov.b32 	%r85, %f50;
	shfl.sync.down.b32	%r86|%p21, %r85, 16, 31, -1;
	mov.b32 	%f37, %r86;
	add.f32 	%f38, %f50, %f37;
	mov.b32 	%r87, %f38;
	shfl.sync.down.b32	%r88|%p22, %r87, 8, 31, -1;
	mov.b32 	%f39, %r88;
	add.f32 	%f40, %f38, %f39;
	mov.b32 	%r89, %f40;
	shfl.sync.down.b32	%r90|%p23, %r89, 4, 31, -1;
	mov.b32 	%f41, %r90;
	add.f32 	%f42, %f40, %f41;
	mov.b32 	%r91, %f42;
	shfl.sync.down.b32	%r92|%p24, %r91, 2, 31, -1;
	mov.b32 	%f43, %r92;
	add.f32 	%f44, %f42, %f43;
	mov.b32 	%r93, %f44;
	shfl.sync.down.b32	%r94|%p25, %r93, 1, 31, -1;
	mov.b32 	%f45, %r94;
	add.f32 	%f53, %f44, %f45;
	bra.uni 	$L__BB1_19;
$L__BB1_13:
	setp.ne.s32 	%p8, %r6, 0;
	bar.sync 	0;
	mov.b32 	%r58, %f50;
	shfl.sync.down.b32	%r59|%p9, %r58, 16, 31, -1;
	mov.b32 	%f18, %r59;
	add.f32 	%f19, %f50, %f18;
	mov.b32 	%r60, %f19;
	shfl.sync.down.b32	%r61|%p10, %r60, 8, 31, -1;
	mov.b32 	%f20, %r61;
	add.f32 	%f21, %f19, %f20;
	mov.b32 	%r62, %f21;
	shfl.sync.down.b32	%r63|%p11, %r62, 4, 31, -1;
	mov.b32 	%f22, %r63;
	add.f32 	%f23, %f21, %f22;
	mov.b32 	%r64, %f23;
	shfl.sync.down.b32	%r65|%p12, %r64, 2, 31, -1;
	mov.b32 	%f24, %r65;
	add.f32 	%f25, %f23, %f24;
	mov.b32 	%r66, %f25;
	shfl.sync.down.b32	%r67|%p13, %r66, 1, 31, -1;
	mov.b32 	%f26, %r67;
	add.f32 	%f9, %f25, %f26;
	@%p8 bra 	$L__BB1_15;
	shr.u32 	%r68, %r2, 3;
	and.b32  	%r69, %r68, 124;
	mov.u32 	%r70, _ZZ14blockReduceSumfE6shared;
	add.s32 	%r71, %r70, %r69;
	st.shared.f32 	[%r71], %f9;
$L__BB1_15:
	setp.ge.u32 	%p14, %r2, %r7;
	bar.sync 	0;
	mov.f32 	%f52, 0f00000000;
	@%p14 bra 	$L__BB1_17;
	shl.b32 	%r72, %r6, 2;
	mov.u32 	%r73, _ZZ14blockReduceSumfE6shared;
	add.s32 	%r74, %r73, %r72;
	ld.shared.f32 	%f52, [%r74];
$L__BB1_17:
	setp.gt.u32 	%p15, %r2, 31;
	@%p15 bra 	$L__BB1_21;
	mov.b32 	%r75, %f52;
	shfl.sync.down.b32	%r76|%p16, %r75, 16, 31, -1;
	mov.b32 	%f28, %r76;
	add.f32 	%f29, %f52, %f28;
	mov.b32 	%r77, %f29;
	shfl.sync.down.b32	%r78|%p17, %r77, 8, 31, -1;
	mov.b32 	%f30, %r78;
	add.f32 	%f31, %f29, %f30;
	mov.b32 	%r79, %f31;
	shfl.sync.down.b32	%r80|%p18, %r79, 4, 31, -1;
	mov.b32 	%f32, %r80;
	add.f32 	%f33, %f31, %f32;
	mov.b32 	%r81, %f33;
	shfl.sync.down.b32	%r82|%p19, %r81, 2, 31, -1;
	mov.b32 	%f34, %r82;
	add.f32 	%f35, %f33, %f34;
	mov.b32 	%r83, %f35;
	shfl.sync.down.b32	%r84|%p20, %r83, 1, 31, -1;
	mov.b32 	%f36, %r84;
	add.f32 	%f53, %f35, %f36;
$L__BB1_19:
	setp.ne.s32 	%p26, %r2, 0;
	@%p26 bra 	$L__BB1_21;
	add.s32 	%r95, %r102, %r1;
	mul.lo.s32 	%r96, %r1, %r95;
	shl.b32 	%r97, %r96, 1;
	add.s32 	%r98, %r97, %r95;
	add.s32 	%r99, %r98, %r1;
	add.s32 	%r100, %r99, %r16;
	mad.lo.s32 	%r101, %r100, %r35, %r8;
	div.rn.f32 	%f46, %f53, %f1;
	mul.wide.s32 	%rd11, %r101, 4;
	add.s64 	%rd12, %rd3, %rd11;
	st.global.f32 	[%rd12], %f46;
$L__BB1_21:
	add.s32 	%r103, %r16, 1;
	setp.ne.s32 	%p27, %r16, %r1;
	@%p27 bra 	$L__BB1_3;
	add.s32 	%r33, %r102, 1;
	setp.ne.s32 	%p28, %r102, %r1;
	mov.u32 	%r102, %r33;
	@%p28 bra 	$L__BB1_2;
$L__BB1_23:
	ret;

}
	// .globl	_Z27correlation_backward_input1iPfiiiiiiPKfiiiS1_iiiiiiii
.visible .entry _Z27correlation_backward_input1iPfiiiiiiPKfiiiS1_iiiiiiii(
	.param .u32 _Z27correlation_backward_input1iPfiiiiiiPKfiiiS1_iiiiiiii_param_0,
	.param .u64 .ptr .align 1 _Z27correlation_backward_input1iPfiiiiiiPKfiiiS1_iiiiiiii_param_1,
	.param .u32 _Z27correlation_backward_input1iPfiiiiiiPKfiiiS1_iiiiiiii_param_2,
	.param .u32 _Z27correlation_backward_input1iPfiiiiiiPKfiiiS1_iiiiiiii_param_3,
	.param .u32 _Z27correlation_backward_input1iPfiiiiiiPKfiiiS1_iiiiiiii_param_4,
	.param .u32 _Z27correlation_backward_input1iPfiiiiiiPKfiiiS1_iiiiiiii_param_5,
	.param .u32 _Z27correlation_backward_input1iPfiiiiiiPKfiiiS1_iiiiiiii_param_6,
	.param .u32 _Z27correlation_backward_input1iPfiiiiiiPKfiiiS1_iiiiiiii_param_7,
	.param .u64 .ptr .align 1 _Z27correlation_backward_input1iPfiiiiiiPKfiiiS1_iiiiiiii_param_8,
	.param .u32 _Z27correlation_backward_input1iPfiiiiiiPKfiiiS1_iiiiiiii_param_9,
	.param .u32 _Z27correlation_backward_input1iPfiiiiiiPKfiiiS1_iiiiiiii_param_10,
	.param .u32 _Z27correlation_backward_input1iPfiiiiiiPKfiiiS1_iiiiiiii_param_11,
	.param .u64 .ptr .align 1 _Z27correlation_backward_input1iPfiiiiiiPKfiiiS1_iiiiiiii_param_12,
	.param .u32 _Z27correlation_backward_input1iPfiiiiiiPKfiiiS1_iiiiiiii_param_13,
	.param .u32 _Z27correlation_backward_input1iPfiiiiiiPKfiiiS1_iiiiiiii_param_14,
	.param .u32 _Z27correlation_backward_input1iPfiiiiiiPKfiiiS1_iiiiiiii_param_15,
	.param .u32 _Z27correlation_backward_input1iPfiiiiiiPKfiiiS1_iiiiiiii_param_16,
	.param .u32 _Z27correlation_backward_input1iPfiiiiiiPKfiiiS1_iiiiiiii_param_17,
	.param .u32 _Z27correlation_backward_input1iPfiiiiiiPKfiiiS1_iiiiiiii_param_18,
	.param .u32 _Z27correlation_backward_input1iPfiiiiiiPKfiiiS1_iiiiiiii_param_19,
	.param .u32 _Z27correlation_backward_input1iPfiiiiiiPKfiiiS1_iiiiiiii_param_20
)
{
	.reg .pred 	%p<25>;
	.reg .b32 	%r<110>;
	.reg .b32 	%f<158>;
	.reg .b64 	%rd<21>;
	// demoted variable
	.shared .align 4 .b8 _ZZ27correlation_backward_input1iPfiiiiiiPKfiiiS1_iiiiiiiiE8temp_sum[128];
	ld.param.u32 	%r41, [_Z27correlation_backward_input1iPfiiiiiiPKfiiiS1_iiiiiiii_param_0];
	ld.param.u32 	%r42, [_Z27correlation_backward_input1iPfiiiiiiPKfiiiS1_iiiiiiii_param_2];
	ld.param.u32 	%r43, [_Z27correlation_backward_input1iPfiiiiiiPKfiiiS1_iiiiiiii_param_3];
	ld.param.u32 	%r44, [_Z27correlation_backward_input1iPfiiiiiiPKfiiiS1_iiiiiiii_param_4];
	ld.param.u32 	%r45, [_Z27correlation_backward_input1iPfiiiiiiPKfiiiS1_iiiiiiii_param_5];
	ld.param.u64 	%rd7, [_Z27correlation_backward_input1iPfiiiiiiPKfiiiS1_iiiiiiii_param_8];
	ld.param.u32 	%r48, [_Z27correlation_backward_input1iPfiiiiiiPKfiiiS1_iiiiiiii_param_9];
	ld.param.u32 	%r49, [_Z27correlation_backward_input1iPfiiiiiiPKfiiiS1_iiiiiiii_param_10];
	ld.param.u32 	%r50, [_Z27correlation_backward_input1iPfiiiiiiPKfiiiS1_iiiiiiii_param_11];
	ld.param.u64 	%rd6, [_Z27correlation_backward_input1iPfiiiiiiPKfiiiS1_iiiiiiii_param_12];
	ld.param.u32 	%r55, [_Z27correlation_backward_input1iPfiiiiiiPKfiiiS1_iiiiiiii_param_13];
	ld.param.u32 	%r51, [_Z27correlation_backward_input1iPfiiiiiiPKfiiiS1_iiiiiiii_param_14];
	ld.param.u32 	%r56, [_Z27correlation_backward_input1iPfiiiiiiPKfiiiS1_iiiiiiii_param_15];
	ld.param.u32 	%r57, [_Z27correlation_backward_input1iPfiiiiiiPKfiiiS1_iiiiiiii_param_16];
	ld.param.u32 	%r52, [_Z27correlation_backward_input1iPfiiiiiiPKfiiiS1_iiiiiiii_param_17];
	ld.param.u32 	%r58, [_Z27correlation_backward_input1iPfiiiiiiPKfiiiS1_iiiiiiii_param_18];
	ld.param.u32 	%r53, [_Z27correlation_backward_input1iPfiiiiiiPKfiiiS1_iiiiiiii_param_19];
	ld.param.u32 	%r54, [_Z27correlation_backward_input1iPfiiiiiiPKfiiiS1_iiiiiiii_param_20];
	cvta.to.global.u64 	%rd1, %rd7;
	mov.u32 	%r59, %ctaid.x;
	mul.lo.s32 	%r1, %r57, %r59;
	add.s32 	%r2, %r1, %r55;
	mov.u32 	%r60, %ctaid.y;
	mul.lo.s32 	%r3, %r57, %r60;
	add.s32 	%r4, %r3, %r55;
	mov.u32 	%r5, %ctaid.z;
	mov.u32 	%r6, %tid.x;
	add.s32 	%r61, %r58, %r56;
	sub.s32 	%r62, %r4, %r61;
	div.s32 	%r7, %r62, %r57;
	sub.s32 	%r63, %r2, %r61;
	div.s32 	%r8, %r63, %r57;
	sub.s32 	%r64, %r58, %r56;
	add.s32 	%r65, %r64, %r4;
	div.s32 	%r9, %r65, %r57;
	add.s32 	%r66, %r64, %r2;
	div.s32 	%r10, %r66, %r57;
	or.b32  	%r67, %r9, %r10;
	shr.u32 	%r68, %r67, 31;
	and.b32  	%r69, %r68, 1;
	setp.eq.b32 	%p1, %r69, 1;
	setp.ge.s32 	%p2, %r7, %r50;
	setp.ge.s32 	%p3, %r8, %r49;
	or.pred  	%p4, %p2, %p3;
	or.pred  	%p5, %p4, %p1;
	setp.gt.s32 	%p6, %r7, %r9;
	or.pred  	%p7, %p6, %p5;
	setp.gt.s32 	%p8, %r8, %r10;
	or.pred  	%p9, %p7, %p8;
	@%p9 bra 	$L__BB2_24;
	max.s32 	%r11, %r7, 0;
	add.s32 	%r70, %r50, -1;
	min.s32 	%r12, %r70, %r9;
	max.s32 	%r13, %r8, 0;
	add.s32 	%r71, %r49, -1;
	min.s32 	%r14, %r71, %r10;
	mul.lo.s32 	%r72, %r51, %r44;
	mul.lo.s32 	%r15, %r72, %r51;
	shl.b32 	%r73, %r6, 2;
	mov.u32 	%r74, _ZZ27correlation_backward_input1iPfiiiiiiPKfiiiS1_iiiiiiiiE8temp_sum;
	add.s32 	%r16, %r74, %r73;
	mov.b32 	%r75, 0;
	st.shared.u32 	[%r16], %r75;
	setp.ge.s32 	%p10, %r6, %r48;
	@%p10 bra 	$L__BB2_22;
	mad.lo.s32 	%r17, %r42, %r41, %r5;
	mul.lo.s32 	%r18, %r48, %r41;
	sub.s32 	%r76, %r12, %r11;
	add.s32 	%r77, %r76, 1;
	and.b32  	%r19, %r77, 15;
	and.b32  	%r20, %r77, 7;
	and.b32  	%r21, %r77, 3;
	and.b32  	%r78, %r77, -16;
	neg.s32 	%r22, %r78;
	add.s64 	%rd2, %rd1, 32;
	cvta.to.global.u64 	%rd3, %rd6;
	mov.f32 	%f155, 0f00000000;
	mov.u32 	%r102, %r6;
$L__BB2_3:
	setp.gt.s32 	%p11, %r13, %r14;
	div.s32 	%r79, %r102, %r54;
	mul.lo.s32 	%r80, %r79, %r54;
	sub.s32 	%r81, %r102, %r80;
	sub.s32 	%r82, %r81, %r53;
	sub.s32 	%r83, %r79, %r53;
	mad.lo.s32 	%r84, %r83, %r52, %r2;
	mad.lo.s32 	%r85, %r82, %r52, %r4;
	mad.lo.s32 	%r86, %r85, %r44, %r17;
	mad.lo.s32 	%r87, %r84, %r43, %r86;
	mul.wide.s32 	%rd8, %r87, 4;
	add.s64 	%rd9, %rd3, %rd8;
	ld.global.f32 	%f2, [%rd9];
	@%p11 bra 	$L__BB2_21;
	add.s32 	%r88, %r102, %r18;
	mul.lo.s32 	%r24, %r88, %r49;
	mov.u32 	%r103, %r13;
$L__BB2_5:
	setp.lt.s32 	%p12, %r12, %r11;
	@%p12 bra 	$L__BB2_20;
	sub.s32 	%r89, %r12, %r11;
	setp.lt.u32 	%p13, %r89, 15;
	add.s32 	%r90, %r24, %r103;
	mul.lo.s32 	%r26, %r90, %r50;
	mov.u32 	%r107, %r11;
	@%p13 bra 	$L__BB2_9;
	add.s32 	%r104, %r11, %r26;
	mov.u32 	%r105, %r22;
	mov.u32 	%r107, %r11;
$L__BB2_8:
	.pragma "nounroll";
	mul.wide.s32 	%rd10, %r104, 4;
	add.s64 	%rd11, %rd2, %rd10;
	ld.global.f32 	%f22, [%rd11+-32];
	fma.rn.f32 	%f23, %f2, %f22, %f155;
	ld.global.f32 	%f24, [%rd11+-28];
	fma.rn.f32 	%f25, %f2, %f24, %f23;
	ld.global.f32 	%f26, [%rd11+-24];
	fma.rn.f32 	%f27, %f2, %f26, %f25;
	ld.global.f32 	%f28, [%rd11+-20];
	fma.rn.f32 	%f29, %f2, %f28, %f27;
	ld.global.f32 	%f30, [%rd11+-16];
	fma.rn.f32 	%f31, %f2, %f30, %f29;
	ld.global.f32 	%f32, [%rd11+-12];
	fma.rn.f32 	%f33, %f2, %f32, %f31;
	ld.global.f32 	%f34, [%rd11+-8];
	fma.rn.f32 	%f35, %f2, %f34, %f33;
	ld.global.f32 	%f36, [%rd11+-4];
	fma.rn.f32 	%f37, %f2, %f36, %f35;
	ld.global.f32 	%f38, [%rd11];
	fma.rn.f32 	%f39, %f2, %f38, %f37;
	ld.global.f32 	%f40, [%rd11+4];
	fma.rn.f32 	%f41, %f2, %f40, %f39;
	ld.global.f32 	%f42, [%rd11+8];
	fma.rn.f32 	%f43, %f2, %f42, %f41;
	ld.global.f32 	%f44, [%rd11+12];
	fma.rn.f32 	%f45, %f2, %f44, %f43;
	ld.global.f32 	%f46, [%rd11+16];
	fma.rn.f32 	%f47, %f2, %f46, %f45;
	ld.global.f32 	%f48, [%rd11+20];
	fma.rn.f32 	%f49, %f2, %f48, %f47;
	ld.global.f32 	%f50, [%rd11+24];
	fma.rn.f32 	%f51, %f2, %f50, %f49;
	ld.global.f32 	%f52, [%rd11+28];
	fma.rn.f32 	%f155, %f2, %f52, %f51;
	add.s32 	%r107, %r107, 16;
	add.s32 	%r105, %r105, 16;
	add.s32 	%r104, %r104, 16;
	setp.ne.s32 	%p14, %r105, 0;
	@%p14 bra 	$L__BB2_8;
$L__BB2_9:
	setp.eq.s32 	%p15, %r19, 0;
	@%p15 bra 	$L__BB2_19;
	add.s32 	%r91, %r19, -1;
	setp.lt.u32 	%p16, %r91, 7;
	@%p16 bra 	$L__BB2_12;
	add.s32 	%r92, %r107, %r26;
	mul.wide.s32 	%rd12, %r92, 4;
	add.s64 	%rd13, %rd1, %rd12;
	ld.global.f32 	%f54, [%rd13];
	fma.rn.f32 	%f55, %f2, %f54, %f155;
	ld.global.f32 	%f56, [%rd13+4];
	fma.rn.f32 	%f57, %f2, %f56, %f55;
	ld.global.f32 	%f58, [%rd13+8];
	fma.rn.f32 	%f59, %f2, %f58, %f57;
	ld.global.f32 	%f60, [%rd13+12];
	fma.rn.f32 	%f61, %f2, %f60, %f59;
	ld.global.f32 	%f62, [%rd13+16];
	fma.rn.f32 	%f63, %f2, %f62, %f61;
	ld.global.f32 	%f64, [%rd13+20];
	fma.rn.f32 	%f65, %f2, %f64, %f63;
	ld.global.f32 	%f66, [%rd13+24];
	fma.rn.f32 	%f67, %f2, %f66, %f65;
	ld.global.f32 	%f68, [%rd13+28];
	fma.rn.f32 	%f155, %f2, %f68, %f67;
	add.s32 	%r107, %r107, 8;
$L__BB2_12:
	setp.eq.s32 	%p17, %r20, 0;
	@%p17 bra 	$L__BB2_19;
	add.s32 	%r93, %r20, -1;
	setp.lt.u32 	%p18, %r93, 3;
	@%p18 bra 	$L__BB2_15;
	add.s32 	%r94, %r107, %r26;
	mul.wide.s32 	%rd14, %r94, 4;
	add.s64 	%rd15, %rd1, %rd14;
	ld.global.f32 	%f70, [%rd15];
	fma.rn.f32 	%f71, %f2, %f70, %f155;
	ld.global.f32 	%f72, [%rd15+4];
	fma.rn.f32 	%f73, %f2, %f72, %f71;
	ld.global.f32 	%f74, [%rd15+8];
	fma.rn.f32 	%f75, %f2, %f74, %f73;
	ld.global.f32 	%f76, [%rd15+12];
	fma.rn.f32 	%f155, %f2, %f76, %f75;
	add.s32 	%r107, %r107, 4;
$L__BB2_15:
	setp.eq.s32 	%p19, %r21, 0;
	@%p19 bra 	$L__BB2_19;
	setp.eq.s32 	%p20, %r21, 1;
	add.s32 	%r95, %r107, %r26;
	mul.wide.s32 	%rd16, %r95, 4;
	add.s64 	%rd4, %rd1, %rd16;
	ld.global.f32 	%f77, [%rd4];
	fma.rn.f32 	%f155, %f2, %f77, %f155;
	@%p20 bra 	$L__BB2_19;
	setp.eq.s32 	%p21, %r21, 2;
	ld.global.f32 	%f78, [%rd4+4];
	fma.rn.f32 	%f155, %f2, %f78, %f155;
	@%p21 bra 	$L__BB2_19;
	ld.global.f32 	%f79, [%rd4+8];
	fma.rn.f32 	%f155, %f2, %f79, %f155;
$L__BB2_19:
	st.shared.f32 	[%r16], %f155;
$L__BB2_20:
	add.s32 	%r39, %r103, 1;
	setp.ne.s32 	%p22, %r103, %r14;
	mov.u32 	%r103, %r39;
	@%p22 bra 	$L__BB2_5;
$L__BB2_21:
	add.s32 	%r102, %r102, 32;
	setp.lt.s32 	%p23, %r102, %r48;
	@%p23 bra 	$L__BB2_3;
$L__BB2_22:
	bar.sync 	0;
	setp.ne.s32 	%p24, %r6, 0;
	@%p24 bra 	$L__BB2_24;
	ld.param.u32 	%r101, [_Z27correlation_backward_input1iPfiiiiiiPKfiiiS1_iiiiiiii_param_7];
	ld.param.u32 	%r100, [_Z27correlation_backward_input1iPfiiiiiiPKfiiiS1_iiiiiiii_param_6];
	ld.param.u64 	%rd20, [_Z27correlation_backward_input1iPfiiiiiiPKfiiiS1_iiiiiiii_param_1];
	ld.shared.f32 	%f80, [_ZZ27correlation_backward_input1iPfiiiiiiPKfiiiS1_iiiiiiiiE8temp_sum];
	add.f32 	%f81, %f80, 0f00000000;
	ld.shared.f32 	%f82, [_ZZ27correlation_backward_input1iPfiiiiiiPKfiiiS1_iiiiiiiiE8temp_sum+4];
	add.f32 	%f83, %f81, %f82;
	ld.shared.f32 	%f84, [_ZZ27correlation_backward_input1iPfiiiiiiPKfiiiS1_iiiiiiiiE8temp_sum+8];
	add.f32 	%f85, %f83, %f84;
	ld.shared.f32 	%f86, [_ZZ27correlation_backward_input1iPfiiiiiiPKfiiiS1_iiiiiiiiE8temp_sum+12];
	add.f32 	%f87, %f85, %f86;
	ld.shared.f32 	%f88, [_ZZ27correlation_backward_input1iPfiiiiiiPKfiiiS1_iiiiiiiiE8temp_sum+16];
	add.f32 	%f89, %f87, %f88;
	ld.shared.f32 	%f90, [_ZZ27correlation_backward_input1iPfiiiiiiPKfiiiS1_iiiiiiiiE8temp_sum+20];
	add.f32 	%f91, %f89, %f90;
	ld.shared.f32 	%f92, [_ZZ27correlation_backward_input1iPfiiiiiiPKfiiiS1_iiiiiiiiE8temp_sum+24];
	add.f32 	%f93, %f91, %f92;
	ld.shared.f32 	%f94, [_ZZ27correlation_backward_input1iPfiiiiiiPKfiiiS1_iiiiiiiiE8temp_sum+28];
	add.f32 	%f95, %f93, %f94;
	ld.shared.f32 	%f96, [_ZZ27correlation_backward_input1iPfiiiiiiPKfiiiS1_iiiiiiiiE8temp_sum+32];
	add.f32 	%f97, %f95, %f96;
	ld.shared.f32 	%f98, [_ZZ27correlation_backward_input1iPfiiiiiiPKfiiiS1_iiiiiiiiE8temp_sum+36];
	add.f32 	%f99, %f97, %f98;
	ld.shared.f32 	%f100, [_ZZ27correlation_backward_input1iPfiiiiiiPKfiiiS1_iiiiiiiiE8temp_sum+40];
	add.f32 	%f101, %f99, %f100;
	ld.shared.f32 	%f102, [_ZZ27correlation_backward_input1iPfiiiiiiPKfiiiS1_iiiiiiiiE8temp_sum+44];
	add.f32 	%f103, %f101, %f102;
	ld.shared.f32 	%f104, [_ZZ27correlation_backward_input1iPfiiiiiiPKfiiiS1_iiiiiiiiE8temp_sum+48];
	add.f32 	%f105, %f103, %f104;
	ld.shared.f32 	%f106, [_ZZ27correlation_backward_input1iPfiiiiiiPKfiiiS1_iiiiiiiiE8temp_sum+52];
	add.f32 	%f107, %f105, %f106;
	ld.shared.f32 	%f108, [_ZZ27correlation_backward_input1iPfiiiiiiPKfiiiS1_iiiiiiiiE8temp_sum+56];
	add.f32 	%f109, %f107, %f108;
	ld.shared.f32 	%f110, [_ZZ27correlation_backward_input1iPfiiiiiiPKfiiiS1_iiiiiiiiE8temp_sum+60];
	add.f32 	%f111, %f109, %f110;
	ld.shared.f32 	%f112, [_ZZ27correlation_backward_input1iPfiiiiiiPKfiiiS1_iiiiiiiiE8temp_sum+64];
	add.f32 	%f113, %f111, %f112;
	ld.shared.f32 	%f114, [_ZZ27correlation_backward_input1iPfiiiiiiPKfiiiS1_iiiiiiiiE8temp_sum+68];
	add.f32 	%f115, %f113, %f114;
	ld.shared.f32 	%f116, [_ZZ27correlation_backward_input1iPfiiiiiiPKfiiiS1_iiiiiiiiE8temp_sum+72];
	add.f32 	%f117, %f115, %f116;
	ld.shared.f32 	%f118, [_ZZ27correlation_backward_input1iPfiiiiiiPKfiiiS1_iiiiiiiiE8temp_sum+76];
	add.f32 	%f119, %f117, %f118;
	ld.shared.f32 	%f120, [_ZZ27correlation_backward_input1iPfiiiiiiPKfiiiS1_iiiiiiiiE8temp_sum+80];
	add.f32 	%f121, %f119, %f120;
	ld.shared.f32 	%f122, [_ZZ27correlation_backward_input1iPfiiiiiiPKfiiiS1_iiiiiiiiE8temp_sum+84];
	add.f32 	%f123, %f121, %f122;
	ld.shared.f32 	%f124, [_ZZ27correlation_backward_input1iPfiiiiiiPKfiiiS1_iiiiiiiiE8temp_sum+88];
	add.f32 	%f125, %f123, %f124;
	ld.shared.f32 	%f126, [_ZZ27correlation_backward_input1iPfiiiiiiPKfiiiS1_iiiiiiiiE8temp_sum+92];
	add.f32 	%f127, %f125, %f126;
	ld.shared.f32 	%f128, [_ZZ27correlation_backward_input1iPfiiiiiiPKfiiiS1_iiiiiiiiE8temp_sum+96];
	add.f32 	%f129, %f127, %f128;
	ld.shared.f32 	%f130, [_ZZ27correlation_backward_input1iPfiiiiiiPKfiiiS1_iiiiiiiiE8temp_sum+100];
	add.f32 	%f131, %f129, %f130;
	ld.shared.f32 	%f132, [_ZZ27correlation_backward_input1iPfiiiiiiPKfiiiS1_iiiiiiiiE8temp_sum+104];
	add.f32 	%f133, %f131, %f132;
	ld.shared.f32 	%f134, [_ZZ27correlation_backward_input1iPfiiiiiiPKfiiiS1_iiiiiiiiE8temp_sum+108];
	add.f32 	%f135, %f133, %f134;
	ld.shared.f32 	%f136, [_ZZ27correlation_backward_input1iPfiiiiiiPKfiiiS1_iiiiiiiiE8temp_sum+112];
	add.f32 	%f137, %f135, %f136;
	ld.shared.f32 	%f138, [_ZZ27correlation_backward_input1iPfiiiiiiPKfiiiS1_iiiiiiiiE8temp_sum+116];
	add.f32 	%f139, %f137, %f138;
	ld.shared.f32 	%f140, [_ZZ27correlation_backward_input1iPfiiiiiiPKfiiiS1_iiiiiiiiE8temp_sum+120];
	add.f32 	%f141, %f139, %f140;
	ld.shared.f32 	%f142, [_ZZ27correlation_backward_input1iPfiiiiiiPKfiiiS1_iiiiiiiiE8temp_sum+124];
	add.f32 	%f143, %f141, %f142;
	mul.lo.s32 	%r96, %r45, %r41;
	mad.lo.s32 	%r97, %r100, %r5, %r96;
	add.s32 	%r98, %r97, %r3;
	mad.lo.s32 	%r99, %r1, %r101, %r98;
	cvt.rn.f32.s32 	%f144, %r15;
	div.rn.f32 	%f145, %f143, %f144;
	cvta.to.global.u64 	%rd17, %rd20;
	mul.wide.s32 	%rd18, %r99, 4;
	add.s64 	%rd19, %rd17, %rd18;
	st.global.f32 	[%rd19], %f145;
$L__BB2_24:
	ret;

}
	// .globl	_Z27correlation_backward_input2iPfiiiiiiiiiPKfiiiS1_iiiiiiii
.visible .entry _Z27correlation_backward_input2iPfiiiiiiiiiPKfiiiS1_iiiiiiii(
	.param .u32 _Z27correlation_backward_input2iPfiiiiiiiiiPKfiiiS1_iiiiiiii_param_0,
	.param .u64 .ptr .align 1 _Z27correlation_backward_input2iPfiiiiiiiiiPKfiiiS1_iiiiiiii_param_1,
	.param .u32 _Z27correlation_backward_input2iPfiiiiiiiiiPKfiiiS1_iiiiiiii_param_2,
	.param .u32 _Z27correlation_backward_input2iPfiiiiiiiiiPKfiiiS1_iiiiiiii_param_3,
	.param .u32 _Z27correlation_backward_input2iPfiiiiiiiiiPKfiiiS1_iiiiiiii_param_4,
	.param .u32 _Z27correlation_backward_input2iPfiiiiiiiiiPKfiiiS1_iiiiiiii_param_5,
	.param .u32 _Z27correlation_backward_input2iPfiiiiiiiiiPKfiiiS1_iiiiiiii_param_6,
	.param .u32 _Z27correlation_backward_input2iPfiiiiiiiiiPKfiiiS1_iiiiiiii_param_7,
	.param .u32 _Z27correlation_backward_input2iPfiiiiiiiiiPKfiiiS1_iiiiiiii_param_8,
	.param .u32 _Z27correlation_backward_input2iPfiiiiiiiiiPKfiiiS1_iiiiiiii_param_9,
	.param .u32 _Z27correlation_backward_input2iPfiiiiiiiiiPKfiiiS1_iiiiiiii_param_10,
	.param .u64 .ptr .align 1 _Z27correlation_backward_input2iPfiiiiiiiiiPKfiiiS1_iiiiiiii_param_11,
	.param .u32 _Z27correlation_backward_input2iPfiiiiiiiiiPKfiiiS1_iiiiiiii_param_12,
	.param .u32 _Z27correlation_backward_input2iPfiiiiiiiiiPKfiiiS1_iiiiiiii_param_13,
	.param .u32 _Z27correlation_backward_input2iPfiiiiiiiiiPKfiiiS1_iiiiiiii_param_14,
	.param .u64 .ptr .align 1 _Z27correlation_backward_input2iPfiiiiiiiiiPKfiiiS1_iiiiiiii_param_15,
	.param .u32 _Z27correlation_backward_input2iPfiiiiiiiiiPKfiiiS1_iiiiiiii_param_16,
	.param .u32 _Z27correlation_backward_input2iPfiiiiiiiiiPKfiiiS1_iiiiiiii_param_17,
	.param .u32 _Z27correlation_backward_input2iPfiiiiiiiiiPKfiiiS1_iiiiiiii_param_18,
	.param .u32 _Z27correlation_backward_input2iPfiiiiiiiiiPKfiiiS1_iiiiiiii_param_19,
	.param .u32 _Z27correlation_backward_input2iPfiiiiiiiiiPKfiiiS1_iiiiiiii_param_20,
	.param .u32 _Z27correlation_backward_input2iPfiiiiiiiiiPKfiiiS1_iiiiiiii_param_21,
	.param .u32 _Z27correlation_backward_input2iPfiiiiiiiiiPKfiiiS1_iiiiiiii_param_22,
	.param .u32 _Z27correlation_backward_input2iPfiiiiiiiiiPKfiiiS1_iiiiiiii_param_23
)
{
	.reg .pred 	%p<23>;
	.reg .b32 	%r<129>;
	.reg .b32 	%f<158>;
	.reg .b64 	%rd<20>;
	// demoted variable
	.shared .align 4 .b8 _ZZ27correlation_backward_input2iPfiiiiiiiiiPKfiiiS1_iiiiiiiiE8prod_sum[128];
	ld.param.u32 	%r49, [_Z27correlation_backward_input2iPfiiiiiiiiiPKfiiiS1_iiiiiiii_param_0];
	ld.param.u32 	%r50, [_Z27correlation_backward_input2iPfiiiiiiiiiPKfiiiS1_iiiiiiii_param_2];
	ld.param.u32 	%r52, [_Z27correlation_backward_input2iPfiiiiiiiiiPKfiiiS1_iiiiiiii_param_4];
	ld.param.u32 	%r56, [_Z27correlation_backward_input2iPfiiiiiiiiiPKfiiiS1_iiiiiiii_param_8];
	ld.param.u32 	%r58, [_Z27correlation_backward_input2iPfiiiiiiiiiPKfiiiS1_iiiiiiii_param_10];
	ld.param.u64 	%rd6, [_Z27correlation_backward_input2iPfiiiiiiiiiPKfiiiS1_iiiiiiii_param_11];
	ld.param.u32 	%r59, [_Z27correlation_backward_input2iPfiiiiiiiiiPKfiiiS1_iiiiiiii_param_12];
	ld.param.u32 	%r60, [_Z27correlation_backward_input2iPfiiiiiiiiiPKfiiiS1_iiiiiiii_param_13];
	ld.param.u32 	%r61, [_Z27correlation_backward_input2iPfiiiiiiiiiPKfiiiS1_iiiiiiii_param_14];
	ld.param.u64 	%rd5, [_Z27correlation_backward_input2iPfiiiiiiiiiPKfiiiS1_iiiiiiii_param_15];
	ld.param.u32 	%r69, [_Z27correlation_backward_input2iPfiiiiiiiiiPKfiiiS1_iiiiiiii_param_16];
	ld.param.u32 	%r63, [_Z27correlation_backward_input2iPfiiiiiiiiiPKfiiiS1_iiiiiiii_param_18];
	ld.param.u32 	%r64, [_Z27correlation_backward_input2iPfiiiiiiiiiPKfiiiS1_iiiiiiii_param_19];
	ld.param.u32 	%r66, [_Z27correlation_backward_input2iPfiiiiiiiiiPKfiiiS1_iiiiiiii_param_21];
	ld.param.u32 	%r67, [_Z27correlation_backward_input2iPfiiiiiiiiiPKfiiiS1_iiiiiiii_param_22];
	cvta.to.global.u64 	%rd1, %rd6;
	mov.u32 	%r70, %ctaid.x;
	mul.lo.s32 	%r1, %r64, %r70;
	add.s32 	%r2, %r1, %r69;
	mov.u32 	%r71, %ctaid.y;
	mul.lo.s32 	%r3, %r64, %r71;
	add.s32 	%r4, %r3, %r69;
	mov.u32 	%r5, %ctaid.z;
	mov.u32 	%r6, %tid.x;
	shl.b32 	%r72, %r6, 2;
	mov.u32 	%r73, _ZZ27correlation_backward_input2iPfiiiiiiiiiPKfiiiS1_iiiiiiiiE8prod_sum;
	add.s32 	%r7, %r73, %r72;
	mov.b32 	%r74, 0;
	st.shared.u32 	[%r7], %r74;
	setp.ge.s32 	%p1, %r6, %r59;
	@%p1 bra 	$L__BB3_24;
	add.s32 	%r8, %r66, %r63;
	add.s32 	%r9, %r66, %r4;
	add.s32 	%r10, %r66, %r2;
	add.s32 	%r11, %r61, -1;
	add.s32 	%r12, %r60, -1;
	mad.lo.s32 	%r13, %r50, %r49, %r5;
	mul.lo.s32 	%r14, %r56, %r49;
	cvta.to.global.u64 	%rd2, %rd5;
	mov.f32 	%f155, 0f00000000;
	mov.u32 	%r121, %r6;
$L__BB3_2:
	ld.param.u32 	%r120, [_Z27correlation_backward_input2iPfiiiiiiiiiPKfiiiS1_iiiiiiii_param_23];
	ld.param.u32 	%r119, [_Z27correlation_backward_input2iPfiiiiiiiiiPKfiiiS1_iiiiiiii_param_20];
	div.s32 	%r75, %r121, %r120;
	mul.lo.s32 	%r76, %r75, %r120;
	sub.s32 	%r77, %r121, %r76;
	sub.s32 	%r78, %r77, %r67;
	mul.lo.s32 	%r16, %r78, %r119;
	sub.s32 	%r79, %r75, %r67;
	mul.lo.s32 	%r17, %r79, %r119;
	add.s32 	%r80, %r8, %r16;
	sub.s32 	%r81, %r4, %r80;
	div.s32 	%r18, %r81, %r64;
	add.s32 	%r82, %r8, %r17;
	sub.s32 	%r83, %r2, %r82;
	div.s32 	%r19, %r83, %r64;
	add.s32 	%r84, %r63, %r16;
	sub.s32 	%r85, %r9, %r84;
	div.s32 	%r20, %r85, %r64;
	add.s32 	%r86, %r63, %r17;
	sub.s32 	%r87, %r10, %r86;
	div.s32 	%r88, %r87, %r64;
	or.b32  	%r89, %r20, %r88;
	setp.lt.s32 	%p2, %r89, 0;
	@%p2 bra 	$L__BB3_23;
	setp.ge.s32 	%p3, %r18, %r61;
	setp.ge.s32 	%p4, %r19, %r60;
	or.pred  	%p5, %p3, %p4;
	@%p5 bra 	$L__BB3_23;
	setp.gt.s32 	%p6, %r18, %r20;
	setp.gt.s32 	%p7, %r19, %r88;
	or.pred  	%p8, %p6, %p7;
	@%p8 bra 	$L__BB3_23;
	ld.param.u32 	%r113, [_Z27correlation_backward_input2iPfiiiiiiiiiPKfiiiS1_iiiiiiii_param_3];
	max.s32 	%r22, %r18, 0;
	min.s32 	%r23, %r11, %r20;
	max.s32 	%r122, %r19, 0;
	min.s32 	%r25, %r12, %r88;
	sub.s32 	%r90, %r2, %r17;
	sub.s32 	%r91, %r4, %r16;
	mad.lo.s32 	%r92, %r91, %r52, %r13;
	mad.lo.s32 	%r93, %r90, %r113, %r92;
	mul.wide.s32 	%rd7, %r93, 4;
	add.s64 	%rd8, %rd2, %rd7;
	ld.global.f32 	%f2, [%rd8];
	setp.gt.s32 	%p9, %r122, %r25;
	@%p9 bra 	$L__BB3_23;
	ld.param.u32 	%r117, [_Z27correlation_backward_input2iPfiiiiiiiiiPKfiiiS1_iiiiiiii_param_9];
	mul.lo.s32 	%r94, %r121, %r117;
	add.s32 	%r26, %r94, %r14;
	sub.s32 	%r95, %r23, %r22;
	add.s32 	%r96, %r95, 1;
	and.b32  	%r27, %r96, 15;
	and.b32  	%r28, %r96, 7;
	and.b32  	%r29, %r96, 3;
	add.s32 	%r97, %r14, %r22;
	add.s32 	%r30, %r97, %r94;
$L__BB3_7:
	setp.lt.s32 	%p10, %r23, %r22;
	@%p10 bra 	$L__BB3_22;
	sub.s32 	%r98, %r23, %r22;
	setp.lt.u32 	%p11, %r98, 15;
	mul.lo.s32 	%r32, %r122, %r58;
	add.s32 	%r33, %r26, %r32;
	mov.u32 	%r126, %r22;
	@%p11 bra 	$L__BB3_11;
	sub.s32 	%r99, %r23, %r22;
	add.s32 	%r100, %r99, 1;
	and.b32  	%r101, %r100, -16;
	neg.s32 	%r124, %r101;
	add.s32 	%r123, %r30, %r32;
	mov.u32 	%r126, %r22;
$L__BB3_10:
	.pragma "nounroll";
	mul.wide.s32 	%rd9, %r123, 4;
	add.s64 	%rd10, %rd1, %rd9;
	ld.global.f32 	%f22, [%rd10];
	fma.rn.f32 	%f23, %f2, %f22, %f155;
	ld.global.f32 	%f24, [%rd10+4];
	fma.rn.f32 	%f25, %f2, %f24, %f23;
	ld.global.f32 	%f26, [%rd10+8];
	fma.rn.f32 	%f27, %f2, %f26, %f25;
	ld.global.f32 	%f28, [%rd10+12];
	fma.rn.f32 	%f29, %f2, %f28, %f27;
	ld.global.f32 	%f30, [%rd10+16];
	fma.rn.f32 	%f31, %f2, %f30, %f29;
	ld.global.f32 	%f32, [%rd10+20];
	fma.rn.f32 	%f33, %f2, %f32, %f31;
	ld.global.f32 	%f34, [%rd10+24];
	fma.rn.f32 	%f35, %f2, %f34, %f33;
	ld.global.f32 	%f36, [%rd10+28];
	fma.rn.f32 	%f37, %f2, %f36, %f35;
	ld.global.f32 	%f38, [%rd10+32];
	fma.rn.f32 	%f39, %f2, %f38, %f37;
	ld.global.f32 	%f40, [%rd10+36];
	fma.rn.f32 	%f41, %f2, %f40, %f39;
	ld.global.f32 	%f42, [%rd10+40];
	fma.rn.f32 	%f43, %f2, %f42, %f41;
	ld.global.f32 	%f44, [%rd10+44];
	fma.rn.f32 	%f45, %f2, %f44, %f43;
	ld.global.f32 	%f46, [%rd10+48];
	fma.rn.f32 	%f47, %f2, %f46, %f45;
	ld.global.f32 	%f48, [%rd10+52];
	fma.rn.f32 	%f49, %f2, %f48, %f47;
	ld.global.f32 	%f50, [%rd10+56];
	fma.rn.f32 	%f51, %f2, %f50, %f49;
	ld.global.f32 	%f52, [%rd10+60];
	fma.rn.f32 	%f155, %f2, %f52, %f51;
	add.s32 	%r126, %r126, 16;
	add.s32 	%r124, %r124, 16;
	add.s32 	%r123, %r123, 16;
	setp.ne.s32 	%p12, %r124, 0;
	@%p12 bra 	$L__BB3_10;
$L__BB3_11:
	setp.eq.s32 	%p13, %r27, 0;
	@%p13 bra 	$L__BB3_21;
	add.s32 	%r102, %r27, -1;
	setp.lt.u32 	%p14, %r102, 7;
	@%p14 bra 	$L__BB3_14;
	add.s32 	%r103, %r33, %r126;
	mul.wide.s32 	%rd11, %r103, 4;
	add.s64 	%rd12, %rd1, %rd11;
	ld.global.f32 	%f54, [%rd12];
	fma.rn.f32 	%f55, %f2, %f54, %f155;
	ld.global.f32 	%f56, [%rd12+4];
	fma.rn.f32 	%f57, %f2, %f56, %f55;
	ld.global.f32 	%f58, [%rd12+8];
	fma.rn.f32 	%f59, %f2, %f58, %f57;
	ld.global.f32 	%f60, [%rd12+12];
	fma.rn.f32 	%f61, %f2, %f60, %f59;
	ld.global.f32 	%f62, [%rd12+16];
	fma.rn.f32 	%f63, %f2, %f62, %f61;
	ld.global.f32 	%f64, [%rd12+20];
	fma.rn.f32 	%f65, %f2, %f64, %f63;
	ld.global.f32 	%f66, [%rd12+24];
	fma.rn.f32 	%f67, %f2, %f66, %f65;
	ld.global.f32 	%f68, [%rd12+28];
	fma.rn.f32 	%f155, %f2, %f68, %f67;
	add.s32 	%r126, %r126, 8;
$L__BB3_14:
	setp.eq.s32 	%p15, %r28, 0;
	@%p15 bra 	$L__BB3_21;
	add.s32 	%r104, %r28, -1;
	setp.lt.u32 	%p16, %r104, 3;
	@%p16 bra 	$L__BB3_17;
	add.s32 	%r105, %r33, %r126;
	mul.wide.s32 	%rd13, %r105, 4;
	add.s64 	%rd14, %rd1, %rd13;
	ld.global.f32 	%f70, [%rd14];
	fma.rn.f32 	%f71, %f2, %f70, %f155;
	ld.global.f32 	%f72, [%rd14+4];
	fma.rn.f32 	%f73, %f2, %f72, %f71;
	ld.global.f32 	%f74, [%rd14+8];
	fma.rn.f32 	%f75, %f2, %f74, %f73;
	ld.global.f32 	%f76, [%rd14+12];
	fma.rn.f32 	%f155, %f2, %f76, %f75;
	add.s32 	%r126, %r126, 4;
$L__BB3_17:
	setp.eq.s32 	%p17, %r29, 0;
	@%p17 bra 	$L__BB3_21;
	setp.eq.s32 	%p18, %r29, 1;
	add.s32 	%r106, %r33, %r126;
	mul.wide.s32 	%rd15, %r106, 4;
	add.s64 	%rd3, %rd1, %rd15;
	ld.global.f32 	%f77, [%rd3];
	fma.rn.f32 	%f155, %f2, %f77, %f155;
	@%p18 bra 	$L__BB3_21;
	setp.eq.s32 	%p19, %r29, 2;
	ld.global.f32 	%f78, [%rd3+4];
	fma.rn.f32 	%f155, %f2, %f78, %f155;
	@%p19 bra 	$L__BB3_21;
	ld.global.f32 	%f79, [%rd3+8];
	fma.rn.f32 	%f155, %f2, %f79, %f155;
$L__BB3_21:
	st.shared.f32 	[%r7], %f155;
$L__BB3_22:
	add.s32 	%r47, %r122, 1;
	setp.ne.s32 	%p20, %r122, %r25;
	mov.u32 	%r122, %r47;
	@%p20 bra 	$L__BB3_7;
$L__BB3_23:
	add.s32 	%r121, %r121, 32;
	setp.lt.s32 	%p21, %r121, %r59;
	@%p21 bra 	$L__BB3_2;
$L__BB3_24:
	bar.sync 	0;
	setp.ne.s32 	%p22, %r6, 0;
	@%p22 bra 	$L__BB3_26;
	ld.param.u32 	%r118, [_Z27correlation_backward_input2iPfiiiiiiiiiPKfiiiS1_iiiiiiii_param_17];
	ld.param.u32 	%r116, [_Z27correlation_backward_input2iPfiiiiiiiiiPKfiiiS1_iiiiiiii_param_7];
	ld.param.u32 	%r115, [_Z27correlation_backward_input2iPfiiiiiiiiiPKfiiiS1_iiiiiiii_param_6];
	ld.param.u32 	%r114, [_Z27correlation_backward_input2iPfiiiiiiiiiPKfiiiS1_iiiiiiii_param_5];
	ld.param.u64 	%rd19, [_Z27correlation_backward_input2iPfiiiiiiiiiPKfiiiS1_iiiiiiii_param_1];
	ld.shared.f32 	%f80, [_ZZ27correlation_backward_input2iPfiiiiiiiiiPKfiiiS1_iiiiiiiiE8prod_sum];
	add.f32 	%f81, %f80, 0f00000000;
	ld.shared.f32 	%f82, [_ZZ27correlation_backward_input2iPfiiiiiiiiiPKfiiiS1_iiiiiiiiE8prod_sum+4];
	add.f32 	%f83, %f81, %f82;
	ld.shared.f32 	%f84, [_ZZ27correlation_backward_input2iPfiiiiiiiiiPKfiiiS1_iiiiiiiiE8prod_sum+8];
	add.f32 	%f85, %f83, %f84;
	ld.shared.f32 	%f86, [_ZZ27correlation_backward_input2iPfiiiiiiiiiPKfiiiS1_iiiiiiiiE8prod_sum+12];
	add.f32 	%f87, %f85, %f86;
	ld.shared.f32 	%f88, [_ZZ27correlation_backward_input2iPfiiiiiiiiiPKfiiiS1_iiiiiiiiE8prod_sum+16];
	add.f32 	%f89, %f87, %f88;
	ld.shared.f32 	%f90, [_ZZ27correlation_backward_input2iPfiiiiiiiiiPKfiiiS1_iiiiiiiiE8prod_sum+20];
	add.f32 	%f91, %f89, %f90;
	ld.shared.f32 	%f92, [_ZZ27correlation_backward_input2iPfiiiiiiiiiPKfiiiS1_iiiiiiiiE8prod_sum+24];
	add.f32 	%f93, %f91, %f92;
	ld.shared.f32 	%f94, [_ZZ27correlation_backward_input2iPfiiiiiiiiiPKfiiiS1_iiiiiiiiE8prod_sum+28];
	add.f32 	%f95, %f93, %f94;
	ld.shared.f32 	%f96, [_ZZ27correlation_backward_input2iPfiiiiiiiiiPKfiiiS1_iiiiiiiiE8prod_sum+32];
	add.f32 	%f97, %f95, %f96;
	ld.shared.f32 	%f98, [_ZZ27correlation_backward_input2iPfiiiiiiiiiPKfiiiS1_iiiiiiiiE8prod_sum+36];
	add.f32 	%f99, %f97, %f98;
	ld.shared.f32 	%f100, [_ZZ27correlation_backward_input2iPfiiiiiiiiiPKfiiiS1_iiiiiiiiE8prod_sum+40];
	add.f32 	%f101, %f99, %f100;
	ld.shared.f32 	%f102, [_ZZ27correlation_backward_input2iPfiiiiiiiiiPKfiiiS1_iiiiiiiiE8prod_sum+44];
	add.f32 	%f103, %f101, %f102;
	ld.shared.f32 	%f104, [_ZZ27correlation_backward_input2iPfiiiiiiiiiPKfiiiS1_iiiiiiiiE8prod_sum+48];
	add.f32 	%f105, %f103, %f104;
	ld.shared.f32 	%f106, [_ZZ27correlation_backward_input2iPfiiiiiiiiiPKfiiiS1_iiiiiiiiE8prod_sum+52];
	add.f32 	%f107, %f105, %f106;
	ld.shared.f32 	%f108, [_ZZ27correlation_backward_input2iPfiiiiiiiiiPKfiiiS1_iiiiiiiiE8prod_sum+56];
	add.f32 	%f109, %f107, %f108;
	ld.shared.f32 	%f110, [_ZZ27correlation_backward_input2iPfiiiiiiiiiPKfiiiS1_iiiiiiiiE8prod_sum+60];
	add.f32 	%f111, %f109, %f110;
	ld.shared.f32 	%f112, [_ZZ27correlation_backward_input2iPfiiiiiiiiiPKfiiiS1_iiiiiiiiE8prod_sum+64];
	add.f32 	%f113, %f111, %f112;
	ld.shared.f32 	%f114, [_ZZ27correlation_backward_input2iPfiiiiiiiiiPKfiiiS1_iiiiiiiiE8prod_sum+68];
	add.f32 	%f115, %f113, %f114;
	ld.shared.f32 	%f116, [_ZZ27correlation_backward_input2iPfiiiiiiiiiPKfiiiS1_iiiiiiiiE8prod_sum+72];
	add.f32 	%f117, %f115, %f116;
	ld.shared.f32 	%f118, [_ZZ27correlation_backward_input2iPfiiiiiiiiiPKfiiiS1_iiiiiiiiE8prod_sum+76];
	add.f32 	%f119, %f117, %f118;
	ld.shared.f32 	%f120, [_ZZ27correlation_backward_input2iPfiiiiiiiiiPKfiiiS1_iiiiiiiiE8prod_sum+80];
	add.f32 	%f121, %f119, %f120;
	ld.shared.f32 	%f122, [_ZZ27correlation_backward_input2iPfiiiiiiiiiPKfiiiS1_iiiiiiiiE8prod_sum+84];
	add.f32 	%f123, %f121, %f122;
	ld.shared.f32 	%f124, [_ZZ27correlation_backward_input2iPfiiiiiiiiiPKfiiiS1_iiiiiiiiE8prod_sum+88];
	add.f32 	%f125, %f123, %f124;
	ld.shared.f32 	%f126, [_ZZ27correlation_backward_input2iPfiiiiiiiiiPKfiiiS1_iiiiiiiiE8prod_sum+92];
	add.f32 	%f127, %f125, %f126;
	ld.shared.f32 	%f128, [_ZZ27correlation_backward_input2iPfiiiiiiiiiPKfiiiS1_iiiiiiiiE8prod_sum+96];
	add.f32 	%f129, %f127, %f128;
	ld.shared.f32 	%f130, [_ZZ27correlation_backward_input2iPfiiiiiiiiiPKfiiiS1_iiiiiiiiE8prod_sum+100];
	add.f32 	%f131, %f129, %f130;
	ld.shared.f32 	%f132, [_ZZ27correlation_backward_input2iPfiiiiiiiiiPKfiiiS1_iiiiiiiiE8prod_sum+104];
	add.f32 	%f133, %f131, %f132;
	ld.shared.f32 	%f134, [_ZZ27correlation_backward_input2iPfiiiiiiiiiPKfiiiS1_iiiiiiiiE8prod_sum+108];
	add.f32 	%f135, %f133, %f134;
	ld.shared.f32 	%f136, [_ZZ27correlation_backward_input2iPfiiiiiiiiiPKfiiiS1_iiiiiiiiE8prod_sum+112];
	add.f32 	%f137, %f135, %f136;
	ld.shared.f32 	%f138, [_ZZ27correlation_backward_input2iPfiiiiiiiiiPKfiiiS1_iiiiiiiiE8prod_sum+116];
	add.f32 	%f139, %f137, %f138;
	ld.shared.f32 	%f140, [_ZZ27correlation_backward_input2iPfiiiiiiiiiPKfiiiS1_iiiiiiiiE8prod_sum+120];
	add.f32 	%f141, %f139, %f140;
	ld.shared.f32 	%f142, [_ZZ27correlation_backward_input2iPfiiiiiiiiiPKfiiiS1_iiiiiiiiE8prod_sum+124];
	add.f32 	%f143, %f141, %f142;
	mul.lo.s32 	%r107, %r114, %r49;
	mad.lo.s32 	%r108, %r115, %r5, %r107;
	add.s32 	%r109, %r108, %r3;
	mad.lo.s32 	%r110, %r1, %r116, %r109;
	mul.lo.s32 	%r111, %r118, %r52;
	mul.lo.s32 	%r112, %r111, %r118;
	cvt.rn.f32.s32 	%f144, %r112;
	div.rn.f32 	%f145, %f143, %f144;
	cvta.to.global.u64 	%rd16, %rd19;
	mul.wide.s32 	%rd17, %r110, 4;
	add.s64 	%rd18, %rd16, %rd17;
	st.global.f32 	[%rd18], %f145;
$L__BB3_26:
	ret;

}
	// .globl	_ZN3cub18CUB_300001_SM_10006detail11EmptyKernelIvEEvv
.visible .entry _ZN3cub18CUB_300001_SM_10006detail11EmptyKernelIvEEvv()
{


	ret;

}


// ===== COMPILED SASS (sm_100) =====

	.target	sm_100

	.elftype	@"ET_EXEC"


//--------------------- .note.nv.tkinfo           --------------------------
	.section	.note.nv.tkinfo,"",@"SHT_NOTE"
	.sectionflags	@"SHF_NOTE_NV_TKINFO"
	.tkinfo
        /*0018*/ 	.word	0x00000002
        /*0030*/ 	.string	""
        /*0030*/ 	.string	"ptxas"
        /*0030*/ 	.string	"Cuda compilation tools, release 13.0, V13.0.88"
        /*0030*/ 	.string	"Build cuda_13.0.r13.0/compiler.36424714_0"
        /*0030*/ 	.string	"-arch sm_100 -m 64 "



//--------------------- .note.nv.cuinfo           --------------------------
	.section	.note.nv.cuinfo,"",@"SHT_NOTE"
	.sectionflags	@"SHF_NOTE_NV_CUINFO"
        /*0018*/ 	.short	0x0002
        /*001a*/ 	.short	0x0064
        /*001c*/ 	.short	0x0082
	.zero		2


//--------------------- .nv.info                  --------------------------
	.section	.nv.info,"",@"SHT_CUDA_INFO"
	.align	4


	//----- nvinfo : EIATTR_REGCOUNT
	.align		4
        /*0000*/ 	.byte	0x04, 0x2f
        /*0002*/ 	.short	(.L_44 - .L_43)
	.align		4
.L_43:
        /*0004*/ 	.word	index@(_Z21correlationInitKernelmPf)
        /*0008*/ 	.word	0x00000006


	//----- nvinfo : EIATTR_FRAME_SIZE
	.align		4
.L_44:
        /*000c*/ 	.byte	0x04, 0x11
        /*000e*/ 	.short	(.L_46 - .L_45)
	.align		4
.L_45:
        /*0010*/ 	.word	index@(_Z21correlationInitKernelmPf)
        /*0014*/ 	.word	0x00000000


	//----- nvinfo : EIATTR_REGCOUNT
	.align		4
.L_46:
        /*0018*/ 	.byte	0x04, 0x2f
        /*001a*/ 	.short	(.L_48 - .L_47)
	.align		4
.L_47:
        /*001c*/ 	.word	index@(_Z19correlation_forwardPfiiiPKfS1_iiiiiii)
        /*0020*/ 	.word	0x0000001c


	//----- nvinfo : EIATTR_FRAME_SIZE
	.align		4
.L_48:
        /*0024*/ 	.byte	0x04, 0x11
        /*0026*/ 	.short	(.L_50 - .L_49)
	.align		4
.L_49:
        /*0028*/ 	.word	index@($__internal_2_$__cuda_sm3x_div_rn_noftz_f32_slowpath)
        /*002c*/ 	.word	0x00000000


	//----- nvinfo : EIATTR_FRAME_SIZE
	.align		4
.L_50:
        /*0030*/ 	.byte	0x04, 0x11
        /*0032*/ 	.short	(.L_52 - .L_51)
	.align		4
.L_51:
        /*0034*/ 	.word	index@(_Z19correlation_forwardPfiiiPKfS1_iiiiiii)
        /*0038*/ 	.word	0x00000000


	//----- nvinfo : EIATTR_REGCOUNT
	.align		4
.L_52:
        /*003c*/ 	.byte	0x04, 0x2f
        /*003e*/ 	.short	(.L_54 - .L_53)
	.align		4
.L_53:
        /*0040*/ 	.word	index@(_Z27correlation_backward_input1iPfiiiiiiPKfiiiS1_iiiiiiii)
        /*0044*/ 	.word	0x00000027


	//----- nvinfo : EIATTR_FRAME_SIZE
	.align		4
.L_54:
        /*0048*/ 	.byte	0x04, 0x11
        /*004a*/ 	.short	(.L_56 - .L_55)
	.align		4
.L_55:
        /*004c*/ 	.word	index@($__internal_1_$__cuda_sm3x_div_rn_noftz_f32_slowpath)
        /*0050*/ 	.word	0x00000000


	//----- nvinfo : EIATTR_FRAME_SIZE
	.align		4
.L_56:
        /*0054*/ 	.byte	0x04, 0x11
        /*0056*/ 	.short	(.L_58 - .L_57)
	.align		4
.L_57:
        /*0058*/ 	.word	index@(_Z27correlation_backward_input1iPfiiiiiiPKfiiiS1_iiiiiiii)
        /*005c*/ 	.word	0x00000000


	//----- nvinfo : EIATTR_REGCOUNT
	.align		4
.L_58:
        /*0060*/ 	.byte	0x04, 0x2f
        /*0062*/ 	.short	(.L_60 - .L_59)
	.align		4
.L_59:
        /*0064*/ 	.word	index@(_Z27correlation_backward_input2iPfiiiiiiiiiPKfiiiS1_iiiiiiii)
        /*0068*/ 	.word	0x00000028


	//----- nvinfo : EIATTR_FRAME_SIZE
	.align		4
.L_60:
        /*006c*/ 	.byte	0x04, 0x11
        /*006e*/ 	.short	(.L_62 - .L_61)
	.align		4
.L_61:
        /*0070*/ 	.word	index@($__internal_0_$__cuda_sm3x_div_rn_noftz_f32_slowpath)
        /*0074*/ 	.word	0x00000000


	//----- nvinfo : EIATTR_FRAME_SIZE
	.align		4
.L_62:
        /*0078*/ 	.byte	0x04, 0x11
        /*007a*/ 	.short	(.L_64 - .L_63)
	.align		4
.L_63:
        /*007c*/ 	.word	index@(_Z27correlation_backward_input2iPfiiiiiiiiiPKfiiiS1_iiiiiiii)
        /*0080*/ 	.word	0x00000000


	//----- nvinfo : EIATTR_REGCOUNT
	.align		4
.L_64:
        /*0084*/ 	.byte	0x04, 0x2f
        /*0086*/ 	.short	(.L_66 - .L_65)
	.align		4
.L_65:
        /*0088*/ 	.word	index@(_ZN3cub18CUB_300001_SM_10006detail11EmptyKernelIvEEvv)
        /*008c*/ 	.word	0x00000004


	//----- nvinfo : EIATTR_FRAME_SIZE
	.align		4
.L_66:
        /*0090*/ 	.byte	0x04, 0x11
        /*0092*/ 	.short	(.L_68 - .L_67)
	.align		4
.L_67:
        /*0094*/ 	.word	index@(_ZN3cub18CUB_300001_SM_10006detail11EmptyKernelIvEEvv)
        /*0098*/ 	.word	0x00000000


	//----- nvinfo : EIATTR_MIN_STACK_SIZE
	.align		4
.L_68:
        /*009c*/ 	.byte	0x04, 0x12
        /*009e*/ 	.short	(.L_70 - .L_69)
	.align		4
.L_69:
        /*00a0*/ 	.word	index@(_ZN3cub18CUB_300001_SM_10006detail11EmptyKernelIvEEvv)
        /*00a4*/ 	.word	0x00000000


	//----- nvinfo : EIATTR_MIN_STACK_SIZE
	.align		4
.L_70:
        /*00a8*/ 	.byte	0x04, 0x12
        /*00aa*/ 	.short	(.L_72 - .L_71)
	.align		4
.L_71:
        /*00ac*/ 	.word	index@(_Z27correlation_backward_input2iPfiiiiiiiiiPKfiiiS1_iiiiiiii)
        /*00b0*/ 	.word	0x00000000


	//----- nvinfo : EIATTR_MIN_STACK_SIZE
	.align		4
.L_72:
        /*00b4*/ 	.byte	0x04, 0x12
        /*00b6*/ 	.short	(.L_74 - .L_73)
	.align		4
.L_73:
        /*00b8*/ 	.word	index@(_Z27correlation_backward_input1iPfiiiiiiPKfiiiS1_iiiiiiii)
        /*00bc*/ 	.word	0x00000000


	//----- nvinfo : EIATTR_MIN_STACK_SIZE
	.align		4
.L_74:
        /*00c0*/ 	.byte	0x04, 0x12
        /*00c2*/ 	.short	(.L_76 - .L_75)
	.align		4
.L_75:
        /*00c4*/ 	.word	index@(_Z19correlation_forwardPfiiiPKfS1_iiiiiii)
        /*00c8*/ 	.word	0x00000000


	//----- nvinfo : EIATTR_MIN_STACK_SIZE
	.align		4
.L_76:
        /*00cc*/ 	.byte	0x04, 0x12
        /*00ce*/ 	.short	(.L_78 - .L_77)
	.align		4
.L_77:
        /*00d0*/ 	.word	index@(_Z21correlationInitKernelmPf)
        /*00d4*/ 	.word	0x00000000
.L_78:


//--------------------- .nv.compat                --------------------------
	.section	.nv.compat,"",@"SHT_CUDA_COMPAT_INFO"
	.align	4
        /*0000*/ 	.byte	0x02, 0x09, 0x00, 0x00, 0x02, 0x02, 0x01, 0x00, 0x02, 0x05, 0x05, 0x00, 0x03, 0x07, 0x01, 0x01
        /*0010*/ 	.byte	0x02, 0x03, 0x00, 0x00, 0x02, 0x06, 0x01, 0x00, 0x04, 0x0b, 0x08, 0x00, 0x01, 0x00, 0x00, 0x00
        /*0020*/ 	.byte	0x00, 0x00, 0x00, 0x00


//--------------------- .nv.info._ZN3cub18CUB_300001_SM_10006detail11EmptyKernelIvEEvv --------------------------
	.section	.nv.info._ZN3cub18CUB_300001_SM_10006detail11EmptyKernelIvEEvv,"",@"SHT_CUDA_INFO"
	.sectionflags	@""
	.align	4


	//----- nvinfo : EIATTR_CUDA_API_VERSION
	.align		4
        /*0000*/ 	.byte	0x04, 0x37
        /*0002*/ 	.short	(.L_80 - .L_79)
.L_79:
        /*0004*/ 	.word	0x00000082


	//----- nvinfo : EIATTR_SPARSE_MMA_MASK
	.align		4
.L_80:
        /*0008*/ 	.byte	0x03, 0x50
        /*000a*/ 	.short	0x0000


	//----- nvinfo : EIATTR_MAXREG_COUNT
	.align		4
        /*000c*/ 	.byte	0x03, 0x1b
        /*000e*/ 	.short	0x00ff


	//----- nvinfo : EIATTR_MERCURY_ISA_VERSION
	.align		4
        /*0010*/ 	.byte	0x03, 0x5f
        /*0012*/ 	.short	0x0101


	//----- nvinfo : EIATTR_VRC_CTA_INIT_COUNT
	.align		4
        /*0014*/ 	.byte	0x02, 0x4a
	.zero		1
	.zero		1


	//----- nvinfo : EIATTR_EXIT_INSTR_OFFSETS
	.align		4
        /*0018*/ 	.byte	0x04, 0x1c
        /*001a*/ 	.short	(.L_82 - .L_81)


	//   ....[0]....
.L_81:
        /*001c*/ 	.word	0x00000010


	//----- nvinfo : EIATTR_SW_WAR
	.align		4
.L_82:
        /*0020*/ 	.byte	0x04, 0x36
        /*0022*/ 	.short	(.L_84 - .L_83)
.L_83:
        /*0024*/ 	.word	0x00000008
.L_84:


//--------------------- .nv.info._Z27correlation_backward_input2iPfiiiiiiiiiPKfiiiS1_iiiiiiii --------------------------
	.section	.nv.info._Z27correlation_backward_input2iPfiiiiiiiiiPKfiiiS1_iiiiiiii,"",@"SHT_CUDA_INFO"
	.sectionflags	@""
	.align	4


	//----- nvinfo : EIATTR_CUDA_API_VERSION
	.align		4
        /*0000*/ 	.byte	0x04, 0x37
        /*0002*/ 	.short	(.L_86 - .L_85)
.L_85:
        /*0004*/ 	.word	0x00000082


	//----- nvinfo : EIATTR_KPARAM_INFO
	.align		4
.L_86:
        /*0008*/ 	.byte	0x04, 0x17
        /*000a*/ 	.short	(.L_88 - .L_87)
.L_87:
        /*000c*/ 	.word	0x00000000
        /*0010*/ 	.short	0x0017
        /*0012*/ 	.short	0x0074
        /*0014*/ 	.byte	0x00, 0xf0, 0x11, 0x00


	//----- nvinfo : EIATTR_KPARAM_INFO
	.align		4
.L_88:
        /*0018*/ 	.byte	0x04, 0x17
        /*001a*/ 	.short	(.L_90 - .L_89)
.L_89:
        /*001c*/ 	.word	0x00000000
        /*0020*/ 	.short	0x0016
        /*0022*/ 	.short	0x0070
        /*0024*/ 	.byte	0x00, 0xf0, 0x11, 0x00


	//----- nvinfo : EIATTR_KPARAM_INFO
	.align		4
.L_90:
        /*0028*/ 	.byte	0x04, 0x17
        /*002a*/ 	.short	(.L_92 - .L_91)
.L_91:
        /*002c*/ 	.word	0x00000000
        /*0030*/ 	.short	0x0015
        /*0032*/ 	.short	0x006c
        /*0034*/ 	.byte	0x00, 0xf0, 0x11, 0x00


	//----- nvinfo : EIATTR_KPARAM_INFO
	.align		4
.L_92:
        /*0038*/ 	.byte	0x04, 0x17
        /*003a*/ 	.short	(.L_94 - .L_93)
.L_93:
        /*003c*/ 	.word	0x00000000
        /*0040*/ 	.short	0x0014
        /*0042*/ 	.short	0x0068
        /*0044*/ 	.byte	0x00, 0xf0, 0x11, 0x00


	//----- nvinfo : EIATTR_KPARAM_INFO
	.align		4
.L_94:
        /*0048*/ 	.byte	0x04, 0x17
        /*004a*/ 	.short	(.L_96 - .L_95)
.L_95:
        /*004c*/ 	.word	0x00000000
        /*0050*/ 	.short	0x0013
        /*0052*/ 	.short	0x0064
        /*0054*/ 	.byte	0x00, 0xf0, 0x11, 0x00


	//----- nvinfo : EIATTR_KPARAM_INFO
	.align		4
.L_96:
        /*0058*/ 	.byte	0x04, 0x17
        /*005a*/ 	.short	(.L_98 - .L_97)
.L_97:
        /*005c*/ 	.word	0x00000000
        /*0060*/ 	.short	0x0012
        /*0062*/ 	.short	0x0060
        /*0064*/ 	.byte	0x00, 0xf0, 0x11, 0x00


	//----- nvinfo : EIATTR_KPARAM_INFO
	.align		4
.L_98:
        /*0068*/ 	.byte	0x04, 0x17
        /*006a*/ 	.short	(.L_100 - .L_99)
.L_99:
        /*006c*/ 	.word	0x00000000
        /*0070*/ 	.short	0x0011
        /*0072*/ 	.short	0x005c
        /*0074*/ 	.byte	0x00, 0xf0, 0x11, 0x00


	//----- nvinfo : EIATTR_KPARAM_INFO
	.align		4
.L_100:
        /*0078*/ 	.byte	0x04, 0x17
        /*007a*/ 	.short	(.L_102 - .L_101)
.L_101:
        /*007c*/ 	.word	0x00000000
        /*0080*/ 	.short	0x0010
        /*0082*/ 	.short	0x0058
        /*0084*/ 	.byte	0x00, 0xf0, 0x11, 0x00


	//----- nvinfo : EIATTR_KPARAM_INFO
	.align		4
.L_102:
        /*0088*/ 	.byte	0x04, 0x17
        /*008a*/ 	.short	(.L_104 - .L_103)
.L_103:
        /*008c*/ 	.word	0x00000000
        /*0090*/ 	.short	0x000f
        /*0092*/ 	.short	0x0050
        /*0094*/ 	.byte	0x00, 0xf5, 0x21, 0x00


	//----- nvinfo : EIATTR_KPARAM_INFO
	.align		4
.L_104:
        /*0098*/ 	.byte	0x04, 0x17
        /*009a*/ 	.short	(.L_106 - .L_105)
.L_105:
        /*009c*/ 	.word	0x00000000
        /*00a0*/ 	.short	0x000e
        /*00a2*/ 	.short	0x0048
        /*00a4*/ 	.byte	0x00, 0xf0, 0x11, 0x00


	//----- nvinfo : EIATTR_KPARAM_INFO
	.align		4
.L_106:
        /*00a8*/ 	.byte	0x04, 0x17
        /*00aa*/ 	.short	(.L_108 - .L_107)
.L_107:
        /*00ac*/ 	.word	0x00000000
        /*00b0*/ 	.short	0x000d
        /*00b2*/ 	.short	0x0044
        /*00b4*/ 	.byte	0x00, 0xf0, 0x11, 0x00


	//----- nvinfo : EIATTR_KPARAM_INFO
	.align		4
.L_108:
        /*00b8*/ 	.byte	0x04, 0x17
        /*00ba*/ 	.short	(.L_110 - .L_109)
.L_109:
        /*00bc*/ 	.word	0x00000000
        /*00c0*/ 	.short	0x000c
        /*00c2*/ 	.short	0x0040
        /*00c4*/ 	.byte	0x00, 0xf0, 0x11, 0x00


	//----- nvinfo : EIATTR_KPARAM_INFO
	.align		4
.L_110:
        /*00c8*/ 	.byte	0x04, 0x17
        /*00ca*/ 	.short	(.L_112 - .L_111)
.L_111:
        /*00cc*/ 	.word	0x00000000
        /*00d0*/ 	.short	0x000b
        /*00d2*/ 	.short	0x0038
        /*00d4*/ 	.byte	0x00, 0xf5, 0x21, 0x00


	//----- nvinfo : EIATTR_KPARAM_INFO
	.align		4
.L_112:
        /*00d8*/ 	.byte	0x04, 0x17
        /*00da*/ 	.short	(.L_114 - .L_113)
.L_113:
        /*00dc*/ 	.word	0x00000000
        /*00e0*/ 	.short	0x000a
        /*00e2*/ 	.short	0x0030
        /*00e4*/ 	.byte	0x00, 0xf0, 0x11, 0x00


	//----- nvinfo : EIATTR_KPARAM_INFO
	.align		4
.L_114:
        /*00e8*/ 	.byte	0x04, 0x17
        /*00ea*/ 	.short	(.L_116 - .L_115)
.L_115:
        /*00ec*/ 	.word	0x00000000
        /*00f0*/ 	.short	0x0009
        /*00f2*/ 	.short	0x002c
        /*00f4*/ 	.byte	0x00, 0xf0, 0x11, 0x00


	//----- nvinfo : EIATTR_KPARAM_INFO
	.align		4
.L_116:
        /*00f8*/ 	.byte	0x04, 0x17
        /*00fa*/ 	.short	(.L_118 - .L_117)
.L_117:
        /*00fc*/ 	.word	0x00000000
        /*0100*/ 	.short	0x0008
        /*0102*/ 	.short	0x0028
        /*0104*/ 	.byte	0x00, 0xf0, 0x11, 0x00


	//----- nvinfo : EIATTR_KPARAM_INFO
	.align		4
.L_118:
        /*0108*/ 	.byte	0x04, 0x17
        /*010a*/ 	.short	(.L_120 - .L_119)
.L_119:
        /*010c*/ 	.word	0x00000000
        /*0110*/ 	.short	0x0007
        /*0112*/ 	.short	0x0024
        /*0114*/ 	.byte	0x00, 0xf0, 0x11, 0x00


	//----- nvinfo : EIATTR_KPARAM_INFO
	.align		4
.L_120:
        /*0118*/ 	.byte	0x04, 0x17
        /*011a*/ 	.short	(.L_122 - .L_121)
.L_121:
        /*011c*/ 	.word	0x00000000
        /*0120*/ 	.short	0x0006
        /*0122*/ 	.short	0x0020
        /*0124*/ 	.byte	0x00, 0xf0, 0x11, 0x00


	//----- nvinfo : EIATTR_KPARAM_INFO
	.align		4
.L_122:
        /*0128*/ 	.byte	0x04, 0x17
        /*012a*/ 	.short	(.L_124 - .L_123)
.L_123:
        /*012c*/ 	.word	0x00000000
        /*0130*/ 	.short	0x0005
        /*0132*/ 	.short	0x001c
        /*0134*/ 	.byte	0x00, 0xf0, 0x11, 0x00


	//----- nvinfo : EIATTR_KPARAM_INFO
	.align		4
.L_124:
        /*0138*/ 	.byte	0x04, 0x17
        /*013a*/ 	.short	(.L_126 - .L_125)
.L_125:
        /*013c*/ 	.word	0x00000000
        /*0140*/ 	.short	0x0004
        /*0142*/ 	.short	0x0018
        /*0144*/ 	.byte	0x00, 0xf0, 0x11, 0x00


	//----- nvinfo : EIATTR_KPARAM_INFO
	.align		4
.L_126:
        /*0148*/ 	.byte	0x04, 0x17
        /*014a*/ 	.short	(.L_128 - .L_127)
.L_127:
        /*014c*/ 	.word	0x00000000
        /*0150*/ 	.short	0x0003
        /*0152*/ 	.short	0x0014
        /*0154*/ 	.byte	0x00, 0xf0, 0x11, 0x00


	//----- nvinfo : EIATTR_KPARAM_INFO
	.align		4
.L_128:
        /*0158*/ 	.byte	0x04, 0x17
        /*015a*/ 	.short	(.L_130 - .L_129)
.L_129:
        /*015c*/ 	.word	0x00000000
        /*0160*/ 	.short	0x0002
        /*0162*/ 	.short	0x0010
        /*0164*/ 	.byte	0x00, 0xf0, 0x11, 0x00


	//----- nvinfo : EIATTR_KPARAM_INFO
	.align		4
.L_130:
        /*0168*/ 	.byte	0x04, 0x17
        /*016a*/ 	.short	(.L_132 - .L_131)
.L_131:
        /*016c*/ 	.word	0x00000000
        /*0170*/ 	.short	0x0001
        /*0172*/ 	.short	0x0008
        /*0174*/ 	.byte	0x00, 0xf5, 0x21, 0x00


	//----- nvinfo : EIATTR_KPARAM_INFO
	.align		4
.L_132:
        /*0178*/ 	.byte	0x04, 0x17
        /*017a*/ 	.short	(.L_134 - .L_133)
.L_133:
        /*017c*/ 	.word	0x00000000
        /*0180*/ 	.short	0x0000
        /*0182*/ 	.short	0x0000
        /*0184*/ 	.byte	0x00, 0xf0, 0x11, 0x00


	//----- nvinfo : EIATTR_SPARSE_MMA_MASK
	.align		4
.L_134:
        /*0188*/ 	.byte	0x03, 0x50
        /*018a*/ 	.short	0x0000


	//----- nvinfo : EIATTR_MAXREG_COUNT
	.align		4
        /*018c*/ 	.byte	0x03, 0x1b
        /*018e*/ 	.short	0x00ff


	//----- nvinfo : EIATTR_NUM_BARRIERS
	.align		4
        /*0190*/ 	.byte	0x02, 0x4c
        /*0192*/ 	.byte	0x01
	.zero		1


	//----- nvinfo : EIATTR_MERCURY_ISA_VERSION
	.align		4
        /*0194*/ 	.byte	0x03, 0x5f
        /*0196*/ 	.short	0x0101


	//----- nvinfo : EIATTR_VRC_CTA_INIT_COUNT
	.align		4
        /*0198*/ 	.byte	0x02, 0x4a
	.zero		1
	.zero		1


	//----- nvinfo : EIATTR_EXIT_INSTR_OFFSETS
	.align		4
        /*019c*/ 	.byte	0x04, 0x1c
        /*019e*/ 	.short	(.L_136 - .L_135)


	//   ....[0]....
.L_135:
        /*01a0*/ 	.word	0x00001370


	//   ....[1]....
        /*01a4*/ 	.word	0x000017d0


	//----- nvinfo : EIATTR_CRS_STACK_SIZE
	.align		4
.L_136:
        /*01a8*/ 	.byte	0x04, 0x1e
        /*01aa*/ 	.short	(.L_138 - .L_137)
.L_137:
        /*01ac*/ 	.word	0x00000000


	//----- nvinfo : EIATTR_CBANK_PARAM_SIZE
	.align		4
.L_138:
        /*01b0*/ 	.byte	0x03, 0x19
        /*01b2*/ 	.short	0x0078


	//----- nvinfo : EIATTR_PARAM_CBANK
	.align		4
        /*01b4*/ 	.byte	0x04, 0x0a
        /*01b6*/ 	.short	(.L_140 - .L_139)
	.align		4
.L_139:
        /*01b8*/ 	.word	index@(.nv.constant0._Z27correlation_backward_input2iPfiiiiiiiiiPKfiiiS1_iiiiiiii)
        /*01bc*/ 	.short	0x0380
        /*01be*/ 	.short	0x0078


	//----- nvinfo : EIATTR_SW_WAR
	.align		4
.L_140:
        /*01c0*/ 	.byte	0x04, 0x36
        /*01c2*/ 	.short	(.L_142 - .L_141)
.L_141:
        /*01c4*/ 	.word	0x00000008
.L_142:


//--------------------- .nv.info._Z27correlation_backward_input1iPfiiiiiiPKfiiiS1_iiiiiiii --------------------------
	.section	.nv.info._Z27correlation_backward_input1iPfiiiiiiPKfiiiS1_iiiiiiii,"",@"SHT_CUDA_INFO"
	.sectionflags	@""
	.align	4


	//----- nvinfo : EIATTR_CUDA_API_VERSION
	.align		4
        /*0000*/ 	.byte	0x04, 0x37
        /*0002*/ 	.short	(.L_144 - .L_143)
.L_143:
        /*0004*/ 	.word	0x00000082


	//----- nvinfo : EIATTR_KPARAM_INFO
	.align		4
.L_144:
        /*0008*/ 	.byte	0x04, 0x17
        /*000a*/ 	.short	(.L_146 - .L_145)
.L_145:
        /*000c*/ 	.word	0x00000000
        /*0010*/ 	.short	0x0014
        /*0012*/ 	.short	0x0064
        /*0014*/ 	.byte	0x00, 0xf0, 0x11, 0x00


	//----- nvinfo : EIATTR_KPARAM_INFO
	.align		4
.L_146:
        /*0018*/ 	.byte	0x04, 0x17
        /*001a*/ 	.short	(.L_148 - .L_147)
.L_147:
        /*001c*/ 	.word	0x00000000
        /*0020*/ 	.short	0x0013
        /*0022*/ 	.short	0x0060
        /*0024*/ 	.byte	0x00, 0xf0, 0x11, 0x00


	//----- nvinfo : EIATTR_KPARAM_INFO
	.align		4
.L_148:
        /*0028*/ 	.byte	0x04, 0x17
        /*002a*/ 	.short	(.L_150 - .L_149)
.L_149:
        /*002c*/ 	.word	0x00000000
        /*0030*/ 	.short	0x0012
        /*0032*/ 	.short	0x005c
        /*0034*/ 	.byte	0x00, 0xf0, 0x11, 0x00


	//----- nvinfo : EIATTR_KPARAM_INFO
	.align		4
.L_150:
        /*0038*/ 	.byte	0x04, 0x17
        /*003a*/ 	.short	(.L_152 - .L_151)
.L_151:
        /*003c*/ 	.word	0x00000000
        /*0040*/ 	.short	0x0011
        /*0042*/ 	.short	0x0058
        /*0044*/ 	.byte	0x00, 0xf0, 0x11, 0x00


	//----- nvinfo : EIATTR_KPARAM_INFO
	.align		4
.L_152:
        /*0048*/ 	.byte	0x04, 0x17
        /*004a*/ 	.short	(.L_154 - .L_153)
.L_153:
        /*004c*/ 	.word	0x00000000
        /*0050*/ 	.short	0x0010
        /*0052*/ 	.short	0x0054
        /*0054*/ 	.byte	0x00, 0xf0, 0x11, 0x00


	//----- nvinfo : EIATTR_KPARAM_INFO
	.align		4
.L_154:
        /*0058*/ 	.byte	0x04, 0x17
        /*005a*/ 	.short	(.L_156 - .L_155)
.L_155:
        /*005c*/ 	.word	0x00000000
        /*0060*/ 	.short	0x000f
        /*0062*/ 	.short	0x0050
        /*0064*/ 	.byte	0x00, 0xf0, 0x11, 0x00


	//----- nvinfo : EIATTR_KPARAM_INFO
	.align		4
.L_156:
        /*0068*/ 	.byte	0x04, 0x17
        /*006a*/ 	.short	(.L_158 - .L_157)
.L_157:
        /*006c*/ 	.word	0x00000000
        /*0070*/ 	.short	0x000e
        /*0072*/ 	.short	0x004c
        /*0074*/ 	.byte	0x00, 0xf0, 0x11, 0x00


	//----- nvinfo : EIATTR_KPARAM_INFO
	.align		4
.L_158:
        /*0078*/ 	.byte	0x04, 0x17
        /*007a*/ 	.short	(.L_160 - .L_159)
.L_159:
        /*007c*/ 	.word	0x00000000
        /*0080*/ 	.short	0x000d
        /*0082*/ 	.short	0x0048
        /*0084*/ 	.byte	0x00, 0xf0, 0x11, 0x00


	//----- nvinfo : EIATTR_KPARAM_INFO
	.align		4
.L_160:
        /*0088*/ 	.byte	0x04, 0x17
        /*008a*/ 	.short	(.L_162 - .L_161)
.L_161:
        /*008c*/ 	.word	0x00000000
        /*0090*/ 	.short	0x000c
        /*0092*/ 	.short	0x0040
        /*0094*/ 	.byte	0x00, 0xf5, 0x21, 0x00


	//----- nvinfo : EIATTR_KPARAM_INFO
	.align		4
.L_162:
        /*0098*/ 	.byte	0x04, 0x17
        /*009a*/ 	.short	(.L_164 - .L_163)
.L_163:
        /*009c*/ 	.word	0x00000000
        /*00a0*/ 	.short	0x000b
        /*00a2*/ 	.short	0x0038
        /*00a4*/ 	.byte	0x00, 0xf0, 0x11, 0x00


	//----- nvinfo : EIATTR_KPARAM_INFO
	.align		4
.L_164:
        /*00a8*/ 	.byte	0x04, 0x17
        /*00aa*/ 	.short	(.L_166 - .L_165)
.L_165:
        /*00ac*/ 	.word	0x00000000
        /*00b0*/ 	.short	0x000a
        /*00b2*/ 	.short	0x0034
        /*00b4*/ 	.byte	0x00, 0xf0, 0x11, 0x00


	//----- nvinfo : EIATTR_KPARAM_INFO
	.align		4
.L_166:
        /*00b8*/ 	.byte	0x04, 0x17
        /*00ba*/ 	.short	(.L_168 - .L_167)
.L_167:
        /*00bc*/ 	.word	0x00000000
        /*00c0*/ 	.short	0x0009
        /*00c2*/ 	.short	0x0030
        /*00c4*/ 	.byte	0x00, 0xf0, 0x11, 0x00


	//----- nvinfo : EIATTR_KPARAM_INFO
	.align		4
.L_168:
        /*00c8*/ 	.byte	0x04, 0x17
        /*00ca*/ 	.short	(.L_170 - .L_169)
.L_169:
        /*00cc*/ 	.word	0x00000000
        /*00d0*/ 	.short	0x0008
        /*00d2*/ 	.short	0x0028
        /*00d4*/ 	.byte	0x00, 0xf5, 0x21, 0x00


	//----- nvinfo : EIATTR_KPARAM_INFO
	.align		4
.L_170:
        /*00d8*/ 	.byte	0x04, 0x17
        /*00da*/ 	.short	(.L_172 - .L_171)
.L_171:
        /*00dc*/ 	.word	0x00000000
        /*00e0*/ 	.short	0x0007
        /*00e2*/ 	.short	0x0024
        /*00e4*/ 	.byte	0x00, 0xf0, 0x11, 0x00


	//----- nvinfo : EIATTR_KPARAM_INFO
	.align		4
.L_172:
        /*00e8*/ 	.byte	0x04, 0x17
        /*00ea*/ 	.short	(.L_174 - .L_173)
.L_173:
        /*00ec*/ 	.word	0x00000000
        /*00f0*/ 	.short	0x0006
        /*00f2*/ 	.short	0x0020
        /*00f4*/ 	.byte	0x00, 0xf0, 0x11, 0x00


	//----- nvinfo : EIATTR_KPARAM_INFO
	.align		4
.L_174:
        /*00f8*/ 	.byte	0x04, 0x17
        /*00fa*/ 	.short	(.L_176 - .L_175)
.L_175:
        /*00fc*/ 	.word	0x00000000
        /*0100*/ 	.short	0x0005
        /*0102*/ 	.short	0x001c
        /*0104*/ 	.byte	0x00, 0xf0, 0x11, 0x00


	//----- nvinfo : EIATTR_KPARAM_INFO
	.align		4
.L_176:
        /*0108*/ 	.byte	0x04, 0x17
        /*010a*/ 	.short	(.L_178 - .L_177)
.L_177:
        /*010c*/ 	.word	0x00000000
        /*0110*/ 	.short	0x0004
        /*0112*/ 	.short	0x0018
        /*0114*/ 	.byte	0x00, 0xf0, 0x11, 0x00


	//----- nvinfo : EIATTR_KPARAM_INFO
	.align		4
.L_178:
        /*0118*/ 	.byte	0x04, 0x17
        /*011a*/ 	.short	(.L_180 - .L_179)
.L_179:
        /*011c*/ 	.word	0x00000000
        /*0120*/ 	.short	0x0003
        /*0122*/ 	.short	0x0014
        /*0124*/ 	.byte	0x00, 0xf0, 0x11, 0x00


	//----- nvinfo : EIATTR_KPARAM_INFO
	.align		4
.L_180:
        /*0128*/ 	.byte	0x04, 0x17
        /*012a*/ 	.short	(.L_182 - .L_181)
.L_181:
        /*012c*/ 	.word	0x00000000
        /*0130*/ 	.short	0x0002
        /*0132*/ 	.short	0x0010
        /*0134*/ 	.byte	0x00, 0xf0, 0x11, 0x00


	//----- nvinfo : EIATTR_KPARAM_INFO
	.align		4
.L_182:
        /*0138*/ 	.byte	0x04, 0x17
        /*013a*/ 	.short	(.L_184 - .L_183)
.L_183:
        /*013c*/ 	.word	0x00000000
        /*0140*/ 	.short	0x0001
        /*0142*/ 	.short	0x0008
        /*0144*/ 	.byte	0x00, 0xf5, 0x21, 0x00


	//----- nvinfo : EIATTR_KPARAM_INFO
	.align		4
.L_184:
        /*0148*/ 	.byte	0x04, 0x17
        /*014a*/ 	.short	(.L_186 - .L_185)
.L_185:
        /*014c*/ 	.word	0x00000000
        /*0150*/ 	.short	0x0000
        /*0152*/ 	.short	0x0000
        /*0154*/ 	.byte	0x00, 0xf0, 0x11, 0x00


	//----- nvinfo : EIATTR_SPARSE_MMA_MASK
	.align		4
.L_186:
        /*0158*/ 	.byte	0x03, 0x50
        /*015a*/ 	.short	0x0000


	//----- nvinfo : EIATTR_MAXREG_COUNT
	.align		4
        /*015c*/ 	.byte	0x03, 0x1b
        /*015e*/ 	.short	0x00ff


	//----- nvinfo : EIATTR_NUM_BARRIERS
	.align		4
        /*0160*/ 	.byte	0x02, 0x4c
        /*0162*/ 	.byte	0x01
	.zero		1


	//----- nvinfo : EIATTR_MERCURY_ISA_VERSION
	.align		4
        /*0164*/ 	.byte	0x03, 0x5f
        /*0166*/ 	.short	0x0101


	//----- nvinfo : EIATTR_VRC_CTA_INIT_COUNT
	.align		4
        /*0168*/ 	.byte	0x02, 0x4a
	.zero		1
	.zero		1


	//----- nvinfo : EIATTR_EXIT_INSTR_OFFSETS
	.align		4
        /*016c*/ 	.byte	0x04, 0x1c
        /*016e*/ 	.short	(.L_188 - .L_187)


	//   ....[0]....
.L_187:
        /*0170*/ 	.word	0x00000580


	//   ....[1]....
        /*0174*/ 	.word	0x00001230


	//   ....[2]....
        /*0178*/ 	.word	0x00001650


	//----- nvinfo : EIATTR_CRS_STACK_SIZE
	.align		4
.L_188:
        /*017c*/ 	.byte	0x04, 0x1e
        /*017e*/ 	.short	(.L_190 - .L_189)
.L_189:
        /*0180*/ 	.word	0x00000000


	//----- nvinfo : EIATTR_CBANK_PARAM_SIZE
	.align		4
.L_190:
        /*0184*/ 	.byte	0x03, 0x19
        /*0186*/ 	.short	0x0068


	//----- nvinfo : EIATTR_PARAM_CBANK
	.align		4
        /*0188*/ 	.byte	0x04, 0x0a
        /*018a*/ 	.short	(.L_192 - .L_191)
	.align		4
.L_191:
        /*018c*/ 	.word	index@(.nv.constant0._Z27correlation_backward_input1iPfiiiiiiPKfiiiS1_iiiiiiii)
        /*0190*/ 	.short	0x0380
        /*0192*/ 	.short	0x0068


	//----- nvinfo : EIATTR_SW_WAR
	.align		4
.L_192:
        /*0194*/ 	.byte	0x04, 0x36
        /*0196*/ 	.short	(.L_194 - .L_193)
.L_193:
        /*0198*/ 	.word	0x00000008
.L_194:


//--------------------- .nv.info._Z19correlation_forwardPfiiiPKfS1_iiiiiii --------------------------
	.section	.nv.info._Z19correlation_forwardPfiiiPKfS1_iiiiiii,"",@"SHT_CUDA_INFO"
	.sectionflags	@""
	.align	4


	//----- nvinfo : EIATTR_CUDA_API_VERSION
	.align		4
        /*0000*/ 	.byte	0x04, 0x37
        /*0002*/ 	.short	(.L_196 - .L_195)
.L_195:
        /*0004*/ 	.word	0x00000082


	//----- nvinfo : EIATTR_KPARAM_INFO
	.align		4
.L_196:
        /*0008*/ 	.byte	0x04, 0x17
        /*000a*/ 	.short	(.L_198 - .L_197)
.L_197:
        /*000c*/ 	.word	0x00000000
        /*0010*/ 	.short	0x000c
        /*0012*/ 	.short	0x0040
        /*0014*/ 	.byte	0x00, 0xf0, 0x11, 0x00


	//----- nvinfo : EIATTR_KPARAM_INFO
	.align		4
.L_198:
        /*0018*/ 	.byte	0x04, 0x17
        /*001a*/ 	.short	(.L_200 - .L_199)
.L_199:
        /*001c*/ 	.word	0x00000000
        /*0020*/ 	.short	0x000b
        /*0022*/ 	.short	0x003c
        /*0024*/ 	.byte	0x00, 0xf0, 0x11, 0x00


	//----- nvinfo : EIATTR_KPARAM_INFO
	.align		4
.L_200:
        /*0028*/ 	.byte	0x04, 0x17
        /*002a*/ 	.short	(.L_202 - .L_201)
.L_201:
        /*002c*/ 	.word	0x00000000
        /*0030*/ 	.short	0x000a
        /*0032*/ 	.short	0x0038
        /*0034*/ 	.byte	0x00, 0xf0, 0x11, 0x00


	//----- nvinfo : EIATTR_KPARAM_INFO
	.align		4
.L_202:
        /*0038*/ 	.byte	0x04, 0x17
        /*003a*/ 	.short	(.L_204 - .L_203)
.L_203:
        /*003c*/ 	.word	0x00000000
        /*0040*/ 	.short	0x0009
        /*0042*/ 	.short	0x0034
        /*0044*/ 	.byte	0x00, 0xf0, 0x11, 0x00


	//----- nvinfo : EIATTR_KPARAM_INFO
	.align		4
.L_204:
        /*0048*/ 	.byte	0x04, 0x17
        /*004a*/ 	.short	(.L_206 - .L_205)
.L_205:
        /*004c*/ 	.word	0x00000000
        /*0050*/ 	.short	0x0008
        /*0052*/ 	.short	0x0030
        /*0054*/ 	.byte	0x00, 0xf0, 0x11, 0x00


	//----- nvinfo : EIATTR_KPARAM_INFO
	.align		4
.L_206:
        /*0058*/ 	.byte	0x04, 0x17
        /*005a*/ 	.short	(.L_208 - .L_207)
.L_207:
        /*005c*/ 	.word	0x00000000
        /*0060*/ 	.short	0x0007
        /*0062*/ 	.short	0x002c
        /*0064*/ 	.byte	0x00, 0xf0, 0x11, 0x00


	//----- nvinfo : EIATTR_KPARAM_INFO
	.align		4
.L_208:
        /*0068*/ 	.byte	0x04, 0x17
        /*006a*/ 	.short	(.L_210 - .L_209)
.L_209:
        /*006c*/ 	.word	0x00000000
        /*0070*/ 	.short	0x0006
        /*0072*/ 	.short	0x0028
        /*0074*/ 	.byte	0x00, 0xf0, 0x11, 0x00


	//----- nvinfo : EIATTR_KPARAM_INFO
	.align		4
.L_210:
        /*0078*/ 	.byte	0x04, 0x17
        /*007a*/ 	.short	(.L_212 - .L_211)
.L_211:
        /*007c*/ 	.word	0x00000000
        /*0080*/ 	.short	0x0005
        /*0082*/ 	.short	0x0020
        /*0084*/ 	.byte	0x00, 0xf5, 0x21, 0x00


	//----- nvinfo : EIATTR_KPARAM_INFO
	.align		4
.L_212:
        /*0088*/ 	.byte	0x04, 0x17
        /*008a*/ 	.short	(.L_214 - .L_213)
.L_213:
        /*008c*/ 	.word	0x00000000
        /*0090*/ 	.short	0x0004
        /*0092*/ 	.short	0x0018
        /*0094*/ 	.byte	0x00, 0xf5, 0x21, 0x00


	//----- nvinfo : EIATTR_KPARAM_INFO
	.align		4
.L_214:
        /*0098*/ 	.byte	0x04, 0x17
        /*009a*/ 	.short	(.L_216 - .L_215)
.L_215:
        /*009c*/ 	.word	0x00000000
        /*00a0*/ 	.short	0x0003
        /*00a2*/ 	.short	0x0010
        /*00a4*/ 	.byte	0x00, 0xf0, 0x11, 0x00


	//----- nvinfo : EIATTR_KPARAM_INFO
	.align		4
.L_216:
        /*00a8*/ 	.byte	0x04, 0x17
        /*00aa*/ 	.short	(.L_218 - .L_217)
.L_217:
        /*00ac*/ 	.word	0x00000000
        /*00b0*/ 	.short	0x0002
        /*00b2*/ 	.short	0x000c
        /*00b4*/ 	.byte	0x00, 0xf0, 0x11, 0x00


	//----- nvinfo : EIATTR_KPARAM_INFO
	.align		4
.L_218:
        /*00b8*/ 	.byte	0x04, 0x17
        /*00ba*/ 	.short	(.L_220 - .L_219)
.L_219:
        /*00bc*/ 	.word	0x00000000
        /*00c0*/ 	.short	0x0001
        /*00c2*/ 	.short	0x0008
        /*00c4*/ 	.byte	0x00, 0xf0, 0x11, 0x00


	//----- nvinfo : EIATTR_KPARAM_INFO
	.align		4
.L_220:
        /*00c8*/ 	.byte	0x04, 0x17
        /*00ca*/ 	.short	(.L_222 - .L_221)
.L_221:
        /*00cc*/ 	.word	0x00000000
        /*00d0*/ 	.short	0x0000
        /*00d2*/ 	.short	0x0000
        /*00d4*/ 	.byte	0x00, 0xf5, 0x21, 0x00


	//----- nvinfo : EIATTR_SPARSE_MMA_MASK
	.align		4
.L_222:
        /*00d8*/ 	.byte	0x03, 0x50
        /*00da*/ 	.short	0x0000


	//----- nvinfo : EIATTR_MAXREG_COUNT
	.align		4
        /*00dc*/ 	.byte	0x03, 0x1b
        /*00de*/ 	.short	0x00ff


	//----- nvinfo : EIATTR_NUM_BARRIERS
	.align		4
        /*00e0*/ 	.byte	0x02, 0x4c
        /*00e2*/ 	.byte	0x01
	.zero		1


	//----- nvinfo : EIATTR_MERCURY_ISA_VERSION
	.align		4
        /*00e4*/ 	.byte	0x03, 0x5f
        /*00e6*/ 	.short	0x0101


	//----- nvinfo : EIATTR_COOP_GROUP_MASK_REGIDS
	.align		4
        /*00e8*/ 	.byte	0x04, 0x29
        /*00ea*/ 	.short	(.L_224 - .L_223)


	//   ....[0]....
.L_223:
        /*00ec*/ 	.word	0xffffffff


	//   ....[1]....
        /*00f0*/ 	.word	0xffffffff


	//   ....[2]....
        /*00f4*/ 	.word	0xffffffff


	//   ....[3]....
        /*00f8*/ 	.word	0xffffffff


	//   ....[4]....
        /*00fc*/ 	.word	0xffffffff


	//   ....[5]....
        /*0100*/ 	.word	0xffffffff


	//   ....[6]....
        /*0104*/ 	.word	0xffffffff


	//   ....[7]....
        /*0108*/ 	.word	0xffffffff


	//   ....[8]....
        /*010c*/ 	.word	0xffffffff


	//   ....[9]....
        /*0110*/ 	.word	0xffffffff


	//   ....[10]....
        /*0114*/ 	.word	0xffffffff


	//   ....[11]....
        /*0118*/ 	.word	0xffffffff


	//   ....[12]....
        /*011c*/ 	.word	0xffffffff


	//   ....[13]....
        /*0120*/ 	.word	0xffffffff


	//   ....[14]....
        /*0124*/ 	.word	0xffffffff


	//   ....[15]....
        /*0128*/ 	.word	0xffffffff


	//   ....[16]....
        /*012c*/ 	.word	0x05000012


	//   ....[17]....
        /*0130*/ 	.word	0x05000012


	//   ....[18]....
        /*0134*/ 	.word	0x05000012


	//   ....[19]....
        /*0138*/ 	.word	0x05000012


	//   ....[20]....
        /*013c*/ 	.word	0x05000012


	//----- nvinfo : EIATTR_COOP_GROUP_INSTR_OFFSETS
	.align		4
.L_224:
        /*0140*/ 	.byte	0x04, 0x28
        /*0142*/ 	.short	(.L_226 - .L_225)


	//   ....[0]....
.L_225:
        /*0144*/ 	.word	0x000006c0


	//   ....[1]....
        /*0148*/ 	.word	0x000006d0


	//   ....[2]....
        /*014c*/ 	.word	0x000006f0


	//   ....[3]....
        /*0150*/ 	.word	0x00000710


	//   ....[4]....
        /*0154*/ 	.word	0x00000730


	//   ....[5]....
        /*0158*/ 	.word	0x00000750


	//   ....[6]....
        /*015c*/ 	.word	0x00000790


	//   ....[7]....
        /*0160*/ 	.word	0x00000810


	//   ....[8]....
        /*0164*/ 	.word	0x00000850


	//   ....[9]....
        /*0168*/ 	.word	0x000008a0


	//   ....[10]....
        /*016c*/ 	.word	0x000008f0


	//   ....[11]....
        /*0170*/ 	.word	0x00000980


	//   ....[12]....
        /*0174*/ 	.word	0x000009a0


	//   ....[13]....
        /*0178*/ 	.word	0x000009c0


	//   ....[14]....
        /*017c*/ 	.word	0x000009e0


	//   ....[15]....
        /*0180*/ 	.word	0x00000a00


	//   ....[16]....
        /*0184*/ 	.word	0x00000c70


	//   ....[17]....
        /*0188*/ 	.word	0x00000ce0


	//   ....[18]....
        /*018c*/ 	.word	0x00000d50


	//   ....[19]....
        /*0190*/ 	.word	0x00000dc0


	//   ....[20]....
        /*0194*/ 	.word	0x00000e30


	//----- nvinfo : EIATTR_VRC_CTA_INIT_COUNT
	.align		4
.L_226:
        /*0198*/ 	.byte	0x02, 0x4a
	.zero		1
	.zero		1


	//----- nvinfo : EIATTR_EXIT_INSTR_OFFSETS
	.align		4
        /*019c*/ 	.byte	0x04, 0x1c
        /*019e*/ 	.short	(.L_228 - .L_227)


	//   ....[0]....
.L_227:
        /*01a0*/ 	.word	0x000001b0


	//   ....[1]....
        /*01a4*/ 	.word	0x00000c20


	//----- nvinfo : EIATTR_CRS_STACK_SIZE
	.align		4
.L_228:
        /*01a8*/ 	.byte	0x04, 0x1e
        /*01aa*/ 	.short	(.L_230 - .L_229)
.L_229:
        /*01ac*/ 	.word	0x00000000


	//----- nvinfo : EIATTR_CBANK_PARAM_SIZE
	.align		4
.L_230:
        /*01b0*/ 	.byte	0x03, 0x19
        /*01b2*/ 	.short	0x0044


	//----- nvinfo : EIATTR_PARAM_CBANK
	.align		4
        /*01b4*/ 	.byte	0x04, 0x0a
        /*01b6*/ 	.short	(.L_232 - .L_231)
	.align		4
.L_231:
        /*01b8*/ 	.word	index@(.nv.constant0._Z19correlation_forwardPfiiiPKfS1_iiiiiii)
        /*01bc*/ 	.short	0x0380
        /*01be*/ 	.short	0x0044


	//----- nvinfo : EIATTR_SW_WAR
	.align		4
.L_232:
        /*01c0*/ 	.byte	0x04, 0x36
        /*01c2*/ 	.short	(.L_234 - .L_233)
.L_233:
        /*01c4*/ 	.word	0x00000008
.L_234:


//--------------------- .nv.info._Z21correlationInitKernelmPf --------------------------
	.section	.nv.info._Z21correlationInitKernelmPf,"",@"SHT_CUDA_INFO"
	.sectionflags	@""
	.align	4


	//----- nvinfo : EIATTR_CUDA_API_VERSION
	.align		4
        /*0000*/ 	.byte	0x04, 0x37
        /*0002*/ 	.short	(.L_236 - .L_235)
.L_235:
        /*0004*/ 	.word	0x00000082


	//----- nvinfo : EIATTR_KPARAM_INFO
	.align		4
.L_236:
        /*0008*/ 	.byte	0x04, 0x17
        /*000a*/ 	.short	(.L_238 - .L_237)
.L_237:
        /*000c*/ 	.word	0x00000000
        /*0010*/ 	.short	0x0001
        /*0012*/ 	.short	0x0008
        /*0014*/ 	.byte	0x00, 0xf5, 0x21, 0x00


	//----- nvinfo : EIATTR_KPARAM_INFO
	.align		4
.L_238:
        /*0018*/ 	.byte	0x04, 0x17
        /*001a*/ 	.short	(.L_240 - .L_239)
.L_239:
        /*001c*/ 	.word	0x00000000
        /*0020*/ 	.short	0x0000
        /*0022*/ 	.short	0x0000
        /*0024*/ 	.byte	0x00, 0xf0, 0x21, 0x00


	//----- nvinfo : EIATTR_SPARSE_MMA_MASK
	.align		4
.L_240:
        /*0028*/ 	.byte	0x03, 0x50
        /*002a*/ 	.short	0x0000


	//----- nvinfo : EIATTR_MAXREG_COUNT
	.align		4
        /*002c*/ 	.byte	0x03, 0x1b
        /*002e*/ 	.short	0x00ff


	//----- nvinfo : EIATTR_MERCURY_ISA_VERSION
	.align		4
        /*0030*/ 	.byte	0x03, 0x5f
        /*0032*/ 	.short	0x0101


	//----- nvinfo : EIATTR_VRC_CTA_INIT_COUNT
	.align		4
        /*0034*/ 	.byte	0x02, 0x4a
	.zero		1
	.zero		1


	//----- nvinfo : EIATTR_EXIT_INSTR_OFFSETS
	.align		4
        /*0038*/ 	.byte	0x04, 0x1c
        /*003a*/ 	.short	(.L_242 - .L_241)


	//   ....[0]....
.L_241:
        /*003c*/ 	.word	0x00000080


	//   ....[1]....
        /*0040*/ 	.word	0x000000e0


	//----- nvinfo : EIATTR_CBANK_PARAM_SIZE
	.align		4
.L_242:
        /*0044*/ 	.byte	0x03, 0x19
        /*0046*/ 	.short	0x0010


	//----- nvinfo : EIATTR_PARAM_CBANK
	.align		4
        /*0048*/ 	.byte	0x04, 0x0a
        /*004a*/ 	.short	(.L_244 - .L_243)
	.align		4
.L_243:
        /*004c*/ 	.word	index@(.nv.constant0._Z21correlationInitKernelmPf)
        /*0050*/ 	.short	0x0380
        /*0052*/ 	.short	0x0010


	//----- nvinfo : EIATTR_SW_WAR
	.align		4
.L_244:
        /*0054*/ 	.byte	0x04, 0x36
        /*0056*/ 	.short	(.L_246 - .L_245)
.L_245:
        /*0058*/ 	.word	0x00000008
.L_246:


//--------------------- .nv.callgraph             --------------------------
	.section	.nv.callgraph,"",@"SHT_CUDA_CALLGRAPH"
	.align	4
	.sectionentsize	8
	.align		4
        /*0000*/ 	.word	0x00000000
	.align		4
        /*0004*/ 	.word	0xffffffff
	.align		4
        /*0008*/ 	.word	0x00000000
	.align		4
        /*000c*/ 	.word	0xfffffffe
	.align		4
        /*0010*/ 	.word	0x00000000
	.align		4
        /*0014*/ 	.word	0xfffffffd
	.align		4
        /*0018*/ 	.word	0x00000000
	.align		4
        /*001c*/ 	.word	0xfffffffc


//--------------------- .nv.constant4             --------------------------
	.section	.nv.constant4,"a",@progbits
	.align	8
	.align		8
.nv.constant4:
        /*0000*/ 	.dword	_ZN34_INTERNAL_d5ef2ada_4_k_cu_6066cf1b4cuda3std3__45__cpo5beginE
	.align		8
        /*0008*/ 	.dword	_ZN34_INTERNAL_d5ef2ada_4_k_cu_6066cf1b4cuda3std3__45__cpo3endE
	.align		8
        /*0010*/ 	.dword	_ZN34_INTERNAL_d5ef2ada_4_k_cu_6066cf1b4cuda3std3__45__cpo6cbeginE
	.align		8
        /*0018*/ 	.dword	_ZN34_INTERNAL_d5ef2ada_4_k_cu_6066cf1b4cuda3std3__45__cpo4cendE
	.align		8
        /*0020*/ 	.dword	_ZN34_INTERNAL_d5ef2ada_4_k_cu_6066cf1b4cuda3std3__45__cpo6rbeginE
	.align		8
        /*0028*/ 	.dword	_ZN34_INTERNAL_d5ef2ada_4_k_cu_6066cf1b4cuda3std3__45__cpo4rendE
	.align		8
        /*0030*/ 	.dword	_ZN34_INTERNAL_d5ef2ada_4_k_cu_6066cf1b4cuda3std3__45__cpo7crbeginE
	.align		8
        /*0038*/ 	.dword	_ZN34_INTERNAL_d5ef2ada_4_k_cu_6066cf1b4cuda3std3__45__cpo5crendE
	.align		8
        /*0040*/ 	.dword	_ZN34_INTERNAL_d5ef2ada_4_k_cu_6066cf1b4cuda3std3__436_GLOBAL__N__d5ef2ada_4_k_cu_6066cf1b6ignoreE
	.align		8
        /*0048*/ 	.dword	_ZN34_INTERNAL_d5ef2ada_4_k_cu_6066cf1b4cuda3std3__419piecewise_constructE
	.align		8
        /*0050*/ 	.dword	_ZN34_INTERNAL_d5ef2ada_4_k_cu_6066cf1b4cuda3std3__48in_placeE
	.align		8
        /*0058*/ 	.dword	_ZN34_INTERNAL_d5ef2ada_4_k_cu_6066cf1b4cuda3std3__420unreachable_sentinelE
	.align		8
        /*0060*/ 	.dword	_ZN34_INTERNAL_d5ef2ada_4_k_cu_6066cf1b4cuda3std3__47nulloptE
	.align		8
        /*0068*/ 	.dword	_ZN34_INTERNAL_d5ef2ada_4_k_cu_6066cf1b4cuda3std3__48unexpectE
	.align		8
        /*0070*/ 	.dword	_ZN34_INTERNAL_d5ef2ada_4_k_cu_6066cf1b4cuda3std6ranges3__45__cpo4swapE
	.align		8
        /*0078*/ 	.dword	_ZN34_INTERNAL_d5ef2ada_4_k_cu_6066cf1b4cuda3std6ranges3__45__cpo9iter_moveE
	.align		8
        /*0080*/ 	.dword	_ZN34_INTERNAL_d5ef2ada_4_k_cu_6066cf1b4cuda3std6ranges3__45__cpo5beginE
	.align		8
        /*0088*/ 	.dword	_ZN34_INTERNAL_d5ef2ada_4_k_cu_6066cf1b4cuda3std6ranges3__45__cpo3endE
	.align		8
        /*0090*/ 	.dword	_ZN34_INTERNAL_d5ef2ada_4_k_cu_6066cf1b4cuda3std6ranges3__45__cpo6cbeginE
	.align		8
        /*0098*/ 	.dword	_ZN34_INTERNAL_d5ef2ada_4_k_cu_6066cf1b4cuda3std6ranges3__45__cpo4cendE
	.align		8
        /*00a0*/ 	.dword	_ZN34_INTERNAL_d5ef2ada_4_k_cu_6066cf1b4cuda3std6ranges3__45__cpo7advanceE
	.align		8
        /*00a8*/ 	.dword	_ZN34_INTERNAL_d5ef2ada_4_k_cu_6066cf1b4cuda3std6ranges3__45__cpo9iter_swapE
	.align		8
        /*00b0*/ 	.dword	_ZN34_INTERNAL_d5ef2ada_4_k_cu_6066cf1b4cuda3std6ranges3__45__cpo4nextE
	.align		8
        /*00b8*/ 	.dword	_ZN34_INTERNAL_d5ef2ada_4_k_cu_6066cf1b4cuda3std6ranges3__45__cpo4prevE
	.align		8
        /*00c0*/ 	.dword	_ZN34_INTERNAL_d5ef2ada_4_k_cu_6066cf1b4cuda3std6ranges3__45__cpo4dataE
	.align		8
        /*00c8*/ 	.dword	_ZN34_INTERNAL_d5ef2ada_4_k_cu_6066cf1b4cuda3std6ranges3__45__cpo5cdataE
	.align		8
        /*00d0*/ 	.dword	_ZN34_INTERNAL_d5ef2ada_4_k_cu_6066cf1b4cuda3std6ranges3__45__cpo4sizeE
	.align		8
        /*00d8*/ 	.dword	_ZN34_INTERNAL_d5ef2ada_4_k_cu_6066cf1b4cuda3std6ranges3__45__cpo5ssizeE
	.align		8
        /*00e0*/ 	.dword	_ZN34_INTERNAL_d5ef2ada_4_k_cu_6066cf1b4cuda3std6ranges3__45__cpo8distanceE
	.align		8
        /*00e8*/ 	.dword	_ZN34_INTERNAL_d5ef2ada_4_k_cu_6066cf1b6thrust24THRUST_300001_SM_1000_NS8cuda_cub3parE
	.align		8
        /*00f0*/ 	.dword	_ZN34_INTERNAL_d5ef2ada_4_k_cu_6066cf1b6thrust24THRUST_300001_SM_1000_NS8cuda_cub10par_nosyncE
	.align		8
        /*00f8*/ 	.dword	_ZN34_INTERNAL_d5ef2ada_4_k_cu_6066cf1b6thrust24THRUST_300001_SM_1000_NS6system6detail10sequential3seqE
	.align		8
        /*0100*/ 	.dword	_ZN34_INTERNAL_d5ef2ada_4_k_cu_6066cf1b6thrust24THRUST_300001_SM_1000_NS12placeholders2_1E
	.align		8
        /*0108*/ 	.dword	_ZN34_INTERNAL_d5ef2ada_4_k_cu_6066cf1b6thrust24THRUST_300001_SM_1000_NS12placeholders2_2E
	.align		8
        /*0110*/ 	.dword	_ZN34_INTERNAL_d5ef2ada_4_k_cu_6066cf1b6thrust24THRUST_300001_SM_1000_NS12placeholders2_3E
	.align		8
        /*0118*/ 	.dword	_ZN34_INTERNAL_d5ef2ada_4_k_cu_6066cf1b6thrust24THRUST_300001_SM_1000_NS12placeholders2_4E
	.align		8
        /*0120*/ 	.dword	_ZN34_INTERNAL_d5ef2ada_4_k_cu_6066cf1b6thrust24THRUST_300001_SM_1000_NS12placeholders2_5E
	.align		8
        /*0128*/ 	.dword	_ZN34_INTERNAL_d5ef2ada_4_k_cu_6066cf1b6thrust24THRUST_300001_SM_1000_NS12placeholders2_6E
	.align		8
        /*0130*/ 	.dword	_ZN34_INTERNAL_d5ef2ada_4_k_cu_6066cf1b6thrust24THRUST_300001_SM_1000_NS12placeholders2_7E
	.align		8
        /*0138*/ 	.dword	_ZN34_INTERNAL_d5ef2ada_4_k_cu_6066cf1b6thrust24THRUST_300001_SM_1000_NS12placeholders2_8E
	.align		8
        /*0140*/ 	.dword	_ZN34_INTERNAL_d5ef2ada_4_k_cu_6066cf1b6thrust24THRUST_300001_SM_1000_NS12placeholders2_9E
	.align		8
        /*0148*/ 	.dword	_ZN34_INTERNAL_d5ef2ada_4_k_cu_6066cf1b6thrust24THRUST_300001_SM_1000_NS12placeholders3_10E
	.align		8
        /*0150*/ 	.dword	_ZN34_INTERNAL_d5ef2ada_4_k_cu_6066cf1b6thrust24THRUST_300001_SM_1000_NS3seqE


//--------------------- .text._ZN3cub18CUB_300001_SM_10006detail11EmptyKernelIvEEvv --------------------------
	.section	.text._ZN3cub18CUB_300001_SM_10006detail11EmptyKernelIvEEvv,"ax",@progbits
	.align	128
        .global         _ZN3cub18CUB_300001_SM_10006detail11EmptyKernelIvEEvv
        .type           _ZN3cub18CUB_300001_SM_10006detail11EmptyKernelIvEEvv,@function
        .size           _ZN3cub18CUB_300001_SM_10006detail11EmptyKernelIvEEvv,(.L_x_88 - _ZN3cub18CUB_300001_SM_10006detail11EmptyKernelIvEEvv)
        .other          _ZN3cub18CUB_300001_SM_10006detail11EmptyKernelIvEEvv,@"STO_CUDA_ENTRY STV_DEFAULT"
_ZN3cub18CUB_300001_SM_10006detail11EmptyKernelIvEEvv:
.text._ZN3cub18CUB_300001_SM_10006detail11EmptyKernelIvEEvv:
[----:B------:R-:W-:Y:S01]  /*0000*/  LDC R1, c[0x0][0x37c] ;  /* 0x0000df00ff017b82 */ /* 0x000fe20000000800 */
[----:B------:R-:W-:Y:S05]  /*0010*/  EXIT ;  /* 0x000000000000794d */ /* 0x000fea0003800000 */
.L_x_0:
[----:B------:R-:W-:-:S00]  /*0020*/  BRA `(.L_x_0) ;  /* 0xfffffffc00fc7947 */ /* 0x000fc0000383ffff */
[----:B------:R-:W-:-:S00]  /*0030*/  NOP ;  /* 0x0000000000007918 */ /* 0x000fc00000000000 */
        /* <DEDUP_REMOVED lines=12> */
.L_x_88:


//--------------------- .text._Z27correlation_backward_input2iPfiiiiiiiiiPKfiiiS1_iiiiiiii --------------------------
	.section	.text._Z27correlation_backward_input2iPfiiiiiiiiiPKfiiiS1_iiiiiiii,"ax",@progbits
	.align	128
        .global         _Z27correlation_backward_input2iPfiiiiiiiiiPKfiiiS1_iiiiiiii
        .type           _Z27correlation_backward_input2iPfiiiiiiiiiPKfiiiS1_iiiiiiii,@function
        .size           _Z27correlation_backward_input2iPfiiiiiiiiiPKfiiiS1_iiiiiiii,(.L_x_85 - _Z27correlation_backward_input2iPfiiiiiiiiiPKfiiiS1_iiiiiiii)
        .other          _Z27correlation_backward_input2iPfiiiiiiiiiPKfiiiS1_iiiiiiii,@"STO_CUDA_ENTRY STV_DEFAULT"
_Z27correlation_backward_input2iPfiiiiiiiiiPKfiiiS1_iiiiiiii:
.text._Z27correlation_backward_input2iPfiiiiiiiiiPKfiiiS1_iiiiiiii:
[----:B------:R-:W-:Y:S01]  /*0000*/  LDC R1, c[0x0][0x37c] ;  /* 0x0000df00ff017b82 */ /* 0x000fe20000000800 */
[----:B------:R-:W0:Y:S07]  /*0010*/  S2R R21, SR_TID.X ;  /* 0x0000000000157919 */ /* 0x000e2e0000002100 */
[----:B------:R-:W1:Y:S01]  /*0020*/  S2UR UR5, SR_CgaCtaId ;  /* 0x00000000000579c3 */ /* 0x000e620000008800 */
[----:B------:R-:W-:Y:S01]  /*0030*/  UMOV UR4, 0x400 ;  /* 0x0000040000047882 */ /* 0x000fe20000000000 */
[----:B------:R-:W2:Y:S01]  /*0040*/  LDCU UR8, c[0x0][0x3c0] ;  /* 0x00007800ff0877ac */ /* 0x000ea20008000800 */
[----:B------:R-:W3:Y:S01]  /*0050*/  S2R R4, SR_CTAID.Y ;  /* 0x0000000000047919 */ /* 0x000ee20000002600 */
[----:B------:R-:W-:Y:S01]  /*0060*/  BSSY.RECONVERGENT B2, `(.L_x_1) ;  /* 0x000012e000027945 */ /* 0x000fe20003800200 */
[----:B------:R-:W4:Y:S03]  /*0070*/  LDCU.64 UR10, c[0x0][0x358] ;  /* 0x00006b00ff0a77ac */ /* 0x000f260008000a00 */
[----:B------:R-:W5:Y:S08]  /*0080*/  S2UR UR6, SR_CTAID.X ;  /* 0x00000000000679c3 */ /* 0x000f700000002500 */
[----:B------:R-:W3:Y:S01]  /*0090*/  LDC R3, c[0x0][0x3d8] ;  /* 0x0000f600ff037b82 */ /* 0x000ee20000000800 */
[----:B-1----:R-:W-:-:S07]  /*00a0*/  ULEA UR4, UR5, UR4, 0x18 ;  /* 0x0000000405047291 */ /* 0x002fce000f8ec0ff */
[----:B------:R-:W1:Y:S01]  /*00b0*/  S2UR UR7, SR_CTAID.Z ;  /* 0x00000000000779c3 */ /* 0x000e620000002700 */
[----:B------:R-:W5:Y:S01]  /*00c0*/  LDCU UR5, c[0x0][0x3e4] ;  /* 0x00007c80ff0577ac */ /* 0x000f620008000800 */
[C---:B0-----:R-:W-:Y:S02]  /*00d0*/  LEA R20, R21.reuse, UR4, 0x2 ;  /* 0x0000000415147c11 */ /* 0x041fe4000f8e10ff */
[----:B--2---:R-:W-:-:S03]  /*00e0*/  ISETP.GE.AND P0, PT, R21, UR8, PT ;  /* 0x0000000815007c0c */ /* 0x004fc6000bf06270 */
[----:B------:R0:W-:Y:S01]  /*00f0*/  STS [R20], RZ ;  /* 0x000000ff14007388 */ /* 0x0001e20000000800 */
[----:B-----5:R-:W-:Y:S02]  /*0100*/  UIMAD UR4, UR6, UR5, URZ ;  /* 0x00000005060472a4 */ /* 0x020fe4000f8e02ff */
[----:B---3--:R-:W-:-:S07]  /*0110*/  IMAD R19, R4, UR5, R3 ;  /* 0x0000000504137c24 */ /* 0x008fce000f8e0203 */
[----:B01--4-:R-:W-:Y:S05]  /*0120*/  @P0 BRA `(.L_x_2) ;  /* 0x0000001000840947 */ /* 0x013fea0003800000 */
[----:B------:R-:W0:Y:S01]  /*0130*/  LDC R14, c[0x0][0x390] ;  /* 0x0000e400ff0e7b82 */ /* 0x000e220000000800 */
[----:B------:R-:W1:Y:S01]  /*0140*/  LDCU UR6, c[0x0][0x3a8] ;  /* 0x00007500ff0677ac */ /* 0x000e620008000800 */
[----:B------:R-:W-:Y:S01]  /*0150*/  IADD3 R18, PT, PT, R3, UR4, RZ ;  /* 0x0000000403127c10 */ /* 0x000fe2000fffe0ff */
[----:B------:R-:W-:Y:S01]  /*0160*/  IMAD.MOV.U32 R17, RZ, RZ, RZ ;  /* 0x000000ffff117224 */ /* 0x000fe200078e00ff */
[----:B------:R-:W-:Y:S01]  /*0170*/  MOV R16, R21 ;  /* 0x0000001500107202 */ /* 0x000fe20000000f00 */
[----:B------:R-:W2:Y:S03]  /*0180*/  LDCU UR5, c[0x0][0x3ec] ;  /* 0x00007d80ff0577ac */ /* 0x000ea60008000800 */
[----:B------:R-:W0:Y:S08]  /*0190*/  LDC R15, c[0x0][0x380] ;  /* 0x0000e000ff0f7b82 */ /* 0x000e300000000800 */
[----:B------:R-:W2:Y:S01]  /*01a0*/  LDC R13, c[0x0][0x3e0] ;  /* 0x0000f800ff0d7b82 */ /* 0x000ea20000000800 */
[----:B0-----:R-:W-:-:S02]  /*01b0*/  IMAD R14, R14, R15, UR7 ;  /* 0x000000070e0e7e24 */ /* 0x001fc4000f8e020f */
[----:B-1----:R-:W-:Y:S02]  /*01c0*/  IMAD R15, R15, UR6, RZ ;  /* 0x000000060f0f7c24 */ /* 0x002fe4000f8e02ff */
[----:B--2---:R-:W-:-:S07]  /*01d0*/  VIADD R13, R13, UR5 ;  /* 0x000000050d0d7c36 */ /* 0x004fce0008000000 */
.L_x_17:
[----:B0-----:R-:W0:Y:S01]  /*01e0*/  LDC R7, c[0x0][0x3f4] ;  /* 0x0000fd00ff077b82 */ /* 0x001e220000000800 */
[----:B------:R-:W1:Y:S01]  /*01f0*/  LDCU UR5, c[0x0][0x3f0] ;  /* 0x00007e00ff0577ac */ /* 0x000e620008000800 */
[----:B------:R-:W-:Y:S01]  /*0200*/  BSSY.RECONVERGENT B1, `(.L_x_3) ;  /* 0x000010f000017945 */ /* 0x000fe20003800200 */
[----:B------:R-:W2:Y:S05]  /*0210*/  LDCU UR6, c[0x0][0x3e0] ;  /* 0x00007c00ff0677ac */ /* 0x000eaa0008000800 */
[----:B------:R-:W3:Y:S01]  /*0220*/  LDC R0, c[0x0][0x3e4] ;  /* 0x0000f900ff007b82 */ /* 0x000ee20000000800 */
[----:B------:R-:W4:Y:S01]  /*0230*/  LDCU UR8, c[0x0][0x3ec] ;  /* 0x00007d80ff0877ac */ /* 0x000f220008000800 */
[----:B-----5:R-:W5:Y:S01]  /*0240*/  LDCU UR9, c[0x0][0x3e0] ;  /* 0x00007c00ff0977ac */ /* 0x020f620008000800 */
[----:B0-----:R-:W-:-:S04]  /*0250*/  IABS R9, R7 ;  /* 0x0000000700097213 */ /* 0x001fc80000000000 */
[----:B------:R-:W0:Y:S01]  /*0260*/  I2F.RP R5, R9 ;  /* 0x0000000900057306 */ /* 0x000e220000209400 */
[-C--:B---3--:R-:W-:Y:S02]  /*0270*/  IABS R8, R0.reuse ;  /* 0x0000000000087213 */ /* 0x088fe40000000000 */
[----:B------:R-:W-:-:S05]  /*0280*/  IABS R12, R0 ;  /* 0x00000000000c7213 */ /* 0x000fca0000000000 */
[----:B0-----:R-:W0:Y:S02]  /*0290*/  MUFU.RCP R5, R5 ;  /* 0x0000000500057308 */ /* 0x001e240000001000 */
[----:B0-----:R-:W-:-:S06]  /*02a0*/  IADD3 R2, PT, PT, R5, 0xffffffe, RZ ;  /* 0x0ffffffe05027810 */ /* 0x001fcc0007ffe0ff */
[----:B------:R0:W3:Y:S02]  /*02b0*/  F2I.FTZ.U32.TRUNC.NTZ R3, R2 ;  /* 0x0000000200037305 */ /* 0x0000e4000021f000 */
[----:B0-----:R-:W-:Y:S02]  /*02c0*/  HFMA2 R2, -RZ, RZ, 0, 0 ;  /* 0x00000000ff027431 */ /* 0x001fe400000001ff */
[----:B---3--:R-:W-:-:S04]  /*02d0*/  IMAD.MOV R6, RZ, RZ, -R3 ;  /* 0x000000ffff067224 */ /* 0x008fc800078e0a03 */
[----:B------:R-:W-:Y:S01]  /*02e0*/  IMAD R11, R6, R9, RZ ;  /* 0x00000009060b7224 */ /* 0x000fe200078e02ff */
[----:B------:R-:W-:-:S03]  /*02f0*/  IABS R6, R16 ;  /* 0x0000001000067213 */ /* 0x000fc60000000000 */
[----:B------:R-:W-:-:S06]  /*0300*/  IMAD.HI.U32 R3, R3, R11, R2 ;  /* 0x0000000b03037227 */ /* 0x000fcc00078e0002 */
[----:B------:R-:W-:-:S04]  /*0310*/  IMAD.HI.U32 R3, R3, R6, RZ ;  /* 0x0000000603037227 */ /* 0x000fc800078e00ff */
[----:B------:R-:W-:-:S04]  /*0320*/  IMAD.MOV R5, RZ, RZ, -R3 ;  /* 0x000000ffff057224 */ /* 0x000fc800078e0a03 */
[C---:B------:R-:W-:Y:S01]  /*0330*/  IMAD R2, R9.reuse, R5, R6 ;  /* 0x0000000509027224 */ /* 0x040fe200078e0206 */
[----:B------:R-:W-:Y:S01]  /*0340*/  MOV R5, R8 ;  /* 0x0000000800057202 */ /* 0x000fe20000000f00 */
[----:B------:R-:W5:Y:S03]  /*0350*/  LDC R6, c[0x0][0x3e8] ;  /* 0x0000fa00ff067b82 */ /* 0x000f660000000800 */
[----:B------:R-:W-:Y:S01]  /*0360*/  ISETP.GT.U32.AND P1, PT, R9, R2, PT ;  /* 0x000000020900720c */ /* 0x000fe20003f24070 */
[----:B------:R-:W0:-:S12]  /*0370*/  I2F.RP R8, R5 ;  /* 0x0000000500087306 */ /* 0x000e180000209400 */
[----:B------:R-:W-:Y:S01]  /*0380*/  @!P1 IMAD.IADD R2, R2, 0x1, -R9 ;  /* 0x0000000102029824 */ /* 0x000fe200078e0a09 */
[----:B------:R-:W-:Y:S01]  /*0390*/  @!P1 IADD3 R3, PT, PT, R3, 0x1, RZ ;  /* 0x0000000103039810 */ /* 0x000fe20007ffe0ff */
[----:B0-----:R-:W0:Y:S01]  /*03a0*/  MUFU.RCP R8, R8 ;  /* 0x0000000800087308 */ /* 0x001e220000001000 */
[----:B------:R-:W-:Y:S02]  /*03b0*/  ISETP.NE.AND P1, PT, R7, RZ, PT ;  /* 0x000000ff0700720c */ /* 0x000fe40003f25270 */
[----:B------:R-:W-:Y:S02]  /*03c0*/  ISETP.GE.U32.AND P0, PT, R2, R9, PT ;  /* 0x000000090200720c */ /* 0x000fe40003f06070 */
[----:B------:R-:W-:-:S04]  /*03d0*/  LOP3.LUT R2, R16, R7, RZ, 0x3c, !PT ;  /* 0x0000000710027212 */ /* 0x000fc800078e3cff */
[----:B------:R-:W-:-:S07]  /*03e0*/  ISETP.GE.AND P2, PT, R2, RZ, PT ;  /* 0x000000ff0200720c */ /* 0x000fce0003f46270 */
[----:B------:R-:W-:-:S05]  /*03f0*/  @P0 VIADD R3, R3, 0x1 ;  /* 0x0000000103030836 */ /* 0x000fca0000000000 */
[----:B------:R-:W-:Y:S01]  /*0400*/  MOV R2, R3 ;  /* 0x0000000300027202 */ /* 0x000fe20000000f00 */
[----:B0-----:R-:W-:Y:S02]  /*0410*/  VIADD R3, R8, 0xffffffe ;  /* 0x0ffffffe08037836 */ /* 0x001fe40000000000 */
[----:B----4-:R-:W-:Y:S01]  /*0420*/  VIADD R8, R18, UR8 ;  /* 0x0000000812087c36 */ /* 0x010fe20008000000 */
[----:B------:R-:W-:Y:S02]  /*0430*/  @!P2 IADD3 R2, PT, PT, -R2, RZ, RZ ;  /* 0x000000ff0202a210 */ /* 0x000fe40007ffe1ff */
[----:B------:R-:W-:Y:S01]  /*0440*/  @!P1 LOP3.LUT R2, RZ, R7, RZ, 0x33, !PT ;  /* 0x00000007ff029212 */ /* 0x000fe200078e33ff */
[----:B------:R-:W0:Y:S04]  /*0450*/  F2I.FTZ.U32.TRUNC.NTZ R3, R3 ;  /* 0x0000000300037305 */ /* 0x000e28000021f000 */
[----:B------:R-:W-:-:S04]  /*0460*/  IMAD.MOV R9, RZ, RZ, -R2 ;  /* 0x000000ffff097224 */ /* 0x000fc800078e0a02 */
[----:B------:R-:W-:Y:S01]  /*0470*/  IMAD R9, R7, R9, R16 ;  /* 0x0000000907097224 */ /* 0x000fe200078e0210 */
[----:B-1----:R-:W-:Y:S02]  /*0480*/  IADD3 R7, PT, PT, R2, -UR5, RZ ;  /* 0x8000000502077c10 */ /* 0x002fe4000fffe0ff */
[----:B------:R-:W-:Y:S02]  /*0490*/  IADD3 R2, PT, PT, R19, UR8, RZ ;  /* 0x0000000813027c10 */ /* 0x000fe4000fffe0ff */
[----:B------:R-:W-:Y:S01]  /*04a0*/  IADD3 R9, PT, PT, R9, -UR5, RZ ;  /* 0x8000000509097c10 */ /* 0x000fe2000fffe0ff */
[-C--:B-----5:R-:W-:Y:S02]  /*04b0*/  IMAD R11, R7, R6.reuse, UR9 ;  /* 0x00000009070b7e24 */ /* 0x0a0fe4000f8e0206 */
[----:B0-----:R-:W-:Y:S02]  /*04c0*/  IMAD.MOV R10, RZ, RZ, -R3 ;  /* 0x000000ffff0a7224 */ /* 0x001fe400078e0a03 */
[----:B--2---:R-:W-:-:S02]  /*04d0*/  IMAD R23, R9, R6, UR6 ;  /* 0x0000000609177e24 */ /* 0x004fc4000f8e0206 */
[----:B------:R-:W-:Y:S02]  /*04e0*/  IMAD.IADD R11, R8, 0x1, -R11 ;  /* 0x00000001080b7824 */ /* 0x000fe400078e0a0b */
[----:B------:R-:W-:Y:S01]  /*04f0*/  IMAD R25, R10, R5, RZ ;  /* 0x000000050a197224 */ /* 0x000fe200078e02ff */
[----:B------:R-:W-:Y:S01]  /*0500*/  IADD3 R23, PT, PT, R2, -R23, RZ ;  /* 0x8000001702177210 */ /* 0x000fe20007ffe0ff */
[----:B------:R-:W-:Y:S01]  /*0510*/  IMAD.MOV.U32 R2, RZ, RZ, RZ ;  /* 0x000000ffff027224 */ /* 0x000fe200078e00ff */
[----:B------:R-:W-:Y:S01]  /*0520*/  IABS R31, R11 ;  /* 0x0000000b001f7213 */ /* 0x000fe20000000000 */
[----:B------:R-:W-:Y:S01]  /*0530*/  IMAD R27, R7, R6, R13 ;  /* 0x00000006071b7224 */ /* 0x000fe200078e020d */
[----:B------:R-:W-:Y:S01]  /*0540*/  IABS R29, R23 ;  /* 0x00000017001d7213 */ /* 0x000fe20000000000 */
[----:B------:R-:W-:Y:S01]  /*0550*/  IMAD.HI.U32 R2, R3, R25, R2 ;  /* 0x0000001903027227 */ /* 0x000fe200078e0002 */
[----:B------:R-:W-:Y:S02]  /*0560*/  LOP3.LUT R11, R11, R0, RZ, 0x3c, !PT ;  /* 0x000000000b0b7212 */ /* 0x000fe400078e3cff */
[----:B------:R-:W-:Y:S01]  /*0570*/  IADD3 R27, PT, PT, R18, -R27, RZ ;  /* 0x8000001b121b7210 */ /* 0x000fe20007ffe0ff */
[----:B------:R-:W-:Y:S01]  /*0580*/  IMAD R8, R9, R6, R13 ;  /* 0x0000000609087224 */ /* 0x000fe200078e020d */
[----:B------:R-:W-:Y:S01]  /*0590*/  LOP3.LUT R23, R23, R0, RZ, 0x3c, !PT ;  /* 0x0000000017177212 */ /* 0x000fe200078e3cff */
[----:B------:R-:W-:Y:S01]  /*05a0*/  IMAD.HI.U32 R10, R2, R31, RZ ;  /* 0x0000001f020a7227 */ /* 0x000fe200078e00ff */
[----:B------:R-:W-:-:S02]  /*05b0*/  IABS R24, R27 ;  /* 0x0000001b00187213 */ /* 0x000fc40000000000 */
[----:B------:R-:W-:Y:S01]  /*05c0*/  ISETP.GE.AND P4, PT, R11, RZ, PT ;  /* 0x000000ff0b00720c */ /* 0x000fe20003f86270 */
[----:B------:R-:W-:Y:S01]  /*05d0*/  IMAD.IADD R25, R19, 0x1, -R8 ;  /* 0x0000000113197824 */ /* 0x000fe200078e0a08 */
[----:B------:R-:W-:Y:S01]  /*05e0*/  IADD3 R28, PT, PT, -R10, RZ, RZ ;  /* 0x000000ff0a1c7210 */ /* 0x000fe20007ffe1ff */
[C---:B------:R-:W-:Y:S01]  /*05f0*/  IMAD.HI.U32 R8, R2.reuse, R29, RZ ;  /* 0x0000001d02087227 */ /* 0x040fe200078e00ff */
[-C--:B------:R-:W-:Y:S02]  /*0600*/  LOP3.LUT R27, R27, R0.reuse, RZ, 0x3c, !PT ;  /* 0x000000001b1b7212 */ /* 0x080fe400078e3cff */
[----:B------:R-:W-:Y:S01]  /*0610*/  IABS R22, R25 ;  /* 0x0000001900167213 */ /* 0x000fe20000000000 */
[----:B------:R-:W-:Y:S01]  /*0620*/  IMAD.MOV R26, RZ, RZ, -R8 ;  /* 0x000000ffff1a7224 */ /* 0x000fe200078e0a08 */
[----:B------:R-:W-:Y:S01]  /*0630*/  LOP3.LUT R25, R25, R0, RZ, 0x3c, !PT ;  /* 0x0000000019197212 */ /* 0x000fe200078e3cff */
[----:B------:R-:W-:-:S04]  /*0640*/  IMAD.HI.U32 R3, R2, R24, RZ ;  /* 0x0000001802037227 */ /* 0x000fc800078e00ff */
[C---:B------:R-:W-:Y:S02]  /*0650*/  IMAD R31, R12.reuse, R28, R31 ;  /* 0x0000001c0c1f7224 */ /* 0x040fe400078e021f */
[----:B------:R-:W-:Y:S01]  /*0660*/  IMAD R29, R12, R26, R29 ;  /* 0x0000001a0c1d7224 */ /* 0x000fe200078e021d */
[----:B------:R-:W-:Y:S01]  /*0670*/  IADD3 R26, PT, PT, -R3, RZ, RZ ;  /* 0x000000ff031a7210 */ /* 0x000fe20007ffe1ff */
[----:B------:R-:W-:Y:S01]  /*0680*/  IMAD.HI.U32 R2, R2, R22, RZ ;  /* 0x0000001602027227 */ /* 0x000fe200078e00ff */
[C---:B------:R-:W-:Y:S02]  /*0690*/  ISETP.GT.U32.AND P2, PT, R12.reuse, R31, PT ;  /* 0x0000001f0c00720c */ /* 0x040fe40003f44070 */
[----:B------:R-:W-:Y:S01]  /*06a0*/  ISETP.GT.U32.AND P0, PT, R12, R29, PT ;  /* 0x0000001d0c00720c */ /* 0x000fe20003f04070 */
[----:B------:R-:W-:Y:S02]  /*06b0*/  IMAD R24, R5, R26, R24 ;  /* 0x0000001a05187224 */ /* 0x000fe400078e0218 */
[----:B------:R-:W-:-:S03]  /*06c0*/  IMAD.MOV R26, RZ, RZ, -R2 ;  /* 0x000000ffff1a7224 */ /* 0x000fc600078e0a02 */
[C---:B------:R-:W-:Y:S01]  /*06d0*/  ISETP.GT.U32.AND P3, PT, R5.reuse, R24, PT ;  /* 0x000000180500720c */ /* 0x040fe20003f64070 */
[----:B------:R-:W-:-:S04]  /*06e0*/  IMAD R22, R5, R26, R22 ;  /* 0x0000001a05167224 */ /* 0x000fc800078e0216 */
[----:B------:R-:W-:Y:S02]  /*06f0*/  @!P2 IADD3 R31, PT, PT, R31, -R12, RZ ;  /* 0x8000000c1f1fa210 */ /* 0x000fe40007ffe0ff */
[----:B------:R-:W-:Y:S01]  /*0700*/  @!P0 IMAD.IADD R29, R29, 0x1, -R12 ;  /* 0x000000011d1d8824 */ /* 0x000fe200078e0a0c */
[----:B------:R-:W-:Y:S01]  /*0710*/  ISETP.GT.U32.AND P1, PT, R5, R22, PT ;  /* 0x000000160500720c */ /* 0x000fe20003f24070 */
[----:B------:R-:W-:Y:S01]  /*0720*/  @!P0 VIADD R8, R8, 0x1 ;  /* 0x0000000108088836 */ /* 0x000fe20000000000 */
[-C--:B------:R-:W-:Y:S02]  /*0730*/  ISETP.GE.U32.AND P5, PT, R31, R12.reuse, PT ;  /* 0x0000000c1f00720c */ /* 0x080fe40003fa6070 */
[----:B------:R-:W-:Y:S01]  /*0740*/  ISETP.GE.U32.AND P6, PT, R29, R12, PT ;  /* 0x0000000c1d00720c */ /* 0x000fe20003fc6070 */
[----:B------:R-:W-:Y:S01]  /*0750*/  @!P3 IMAD.IADD R24, R24, 0x1, -R5 ;  /* 0x000000011818b824 */ /* 0x000fe200078e0a05 */
[----:B------:R-:W-:Y:S02]  /*0760*/  @!P3 IADD3 R3, PT, PT, R3, 0x1, RZ ;  /* 0x000000010303b810 */ /* 0x000fe40007ffe0ff */
[----:B------:R-:W-:-:S02]  /*0770*/  ISETP.GE.AND P3, PT, R23, RZ, PT ;  /* 0x000000ff1700720c */ /* 0x000fc40003f66270 */
[----:B------:R-:W-:Y:S02]  /*0780*/  @!P2 IADD3 R10, PT, PT, R10, 0x1, RZ ;  /* 0x000000010a0aa810 */ /* 0x000fe40007ffe0ff */
[-C--:B------:R-:W-:Y:S01]  /*0790*/  ISETP.GE.U32.AND P2, PT, R24, R5.reuse, PT ;  /* 0x000000051800720c */ /* 0x080fe20003f46070 */
[----:B------:R-:W-:Y:S01]  /*07a0*/  @!P1 VIADD R2, R2, 0x1 ;  /* 0x0000000102029836 */ /* 0x000fe20000000000 */
[-C--:B------:R-:W-:Y:S01]  /*07b0*/  @!P1 IADD3 R22, PT, PT, R22, -R5.reuse, RZ ;  /* 0x8000000516169210 */ /* 0x080fe20007ffe0ff */
[----:B------:R-:W-:Y:S01]  /*07c0*/  @P5 VIADD R10, R10, 0x1 ;  /* 0x000000010a0a5836 */ /* 0x000fe20000000000 */
[----:B------:R-:W-:Y:S02]  /*07d0*/  ISETP.NE.AND P5, PT, R0, RZ, PT ;  /* 0x000000ff0000720c */ /* 0x000fe40003fa5270 */
[----:B------:R-:W-:Y:S01]  /*07e0*/  @P6 IADD3 R8, PT, PT, R8, 0x1, RZ ;  /* 0x0000000108086810 */ /* 0x000fe20007ffe0ff */
[----:B------:R-:W-:Y:S01]  /*07f0*/  @!P4 IMAD.MOV R10, RZ, RZ, -R10 ;  /* 0x000000ffff0ac224 */ /* 0x000fe200078e0a0a */
[----:B------:R-:W-:-:S02]  /*0800*/  ISETP.GE.U32.AND P6, PT, R22, R5, PT ;  /* 0x000000051600720c */ /* 0x000fc40003fc6070 */
[----:B------:R-:W-:Y:S02]  /*0810*/  LOP3.LUT R5, RZ, R0, RZ, 0x33, !PT ;  /* 0x00000000ff057212 */ /* 0x000fe400078e33ff */
[----:B------:R-:W-:Y:S02]  /*0820*/  @!P3 IADD3 R8, PT, PT, -R8, RZ, RZ ;  /* 0x000000ff0808b210 */ /* 0x000fe40007ffe1ff */
[C---:B------:R-:W-:Y:S02]  /*0830*/  SEL R10, R5.reuse, R10, !P5 ;  /* 0x0000000a050a7207 */ /* 0x040fe40006800000 */
[----:B------:R-:W-:Y:S02]  /*0840*/  SEL R23, R5, R8, !P5 ;  /* 0x0000000805177207 */ /* 0x000fe40006800000 */
[----:B------:R-:W-:Y:S02]  /*0850*/  ISETP.GE.AND P3, PT, R25, RZ, PT ;  /* 0x000000ff1900720c */ /* 0x000fe40003f66270 */
[----:B------:R-:W-:Y:S01]  /*0860*/  LOP3.LUT R0, R23, R10, RZ, 0xfc, !PT ;  /* 0x0000000a17007212 */ /* 0x000fe200078efcff */
[----:B------:R-:W-:Y:S01]  /*0870*/  @P6 VIADD R2, R2, 0x1 ;  /* 0x0000000102026836 */ /* 0x000fe20000000000 */
[----:B------:R-:W-:-:S02]  /*0880*/  ISETP.GE.AND P0, PT, R27, RZ, PT ;  /* 0x000000ff1b00720c */ /* 0x000fc40003f06270 */
[----:B------:R-:W-:Y:S02]  /*0890*/  ISETP.GE.AND P1, PT, R0, RZ, PT ;  /* 0x000000ff0000720c */ /* 0x000fe40003f26270 */
[----:B------:R-:W-:-:S05]  /*08a0*/  @P2 IADD3 R3, PT, PT, R3, 0x1, RZ ;  /* 0x0000000103032810 */ /* 0x000fca0007ffe0ff */
[----:B------:R-:W-:-:S04]  /*08b0*/  @!P3 IMAD.MOV R2, RZ, RZ, -R2 ;  /* 0x000000ffff02b224 */ /* 0x000fc800078e0a02 */
[----:B------:R-:W-:Y:S02]  /*08c0*/  @!P0 IADD3 R3, PT, PT, -R3, RZ, RZ ;  /* 0x000000ff03038210 */ /* 0x000fe40007ffe1ff */
[C---:B------:R-:W-:Y:S02]  /*08d0*/  SEL R12, R5.reuse, R2, !P5 ;  /* 0x00000002050c7207 */ /* 0x040fe40006800000 */
[----:B------:R-:W-:Y:S01]  /*08e0*/  SEL R8, R5, R3, !P5 ;  /* 0x0000000305087207 */ /* 0x000fe20006800000 */
[----:B------:R-:W-:Y:S06]  /*08f0*/  @!P1 BRA `(.L_x_4) ;  /* 0x00000008007c9947 */ /* 0x000fec0003800000 */
[----:B------:R-:W0:Y:S01]  /*0900*/  LDCU UR5, c[0x0][0x3c4] ;  /* 0x00007880ff0577ac */ /* 0x000e220008000800 */
[----:B------:R-:W-:Y:S01]  /*0910*/  ISETP.GT.AND P1, PT, R8, R10, PT ;  /* 0x0000000a0800720c */ /* 0x000fe20003f24270 */
[----:B------:R-:W1:Y:S03]  /*0920*/  LDCU UR6, c[0x0][0x3c8] ;  /* 0x00007900ff0677ac */ /* 0x000e660008000800 */
[----:B------:R-:W-:Y:S02]  /*0930*/  ISETP.GT.OR P1, PT, R12, R23, P1 ;  /* 0x000000170c00720c */ /* 0x000fe40000f24670 */
[----:B0-----:R-:W-:-:S04]  /*0940*/  ISETP.GE.AND P0, PT, R8, UR5, PT ;  /* 0x0000000508007c0c */ /* 0x001fc8000bf06270 */
[----:B-1----:R-:W-:-:S04]  /*0950*/  ISETP.GE.OR P0, PT, R12, UR6, P0 ;  /* 0x000000060c007c0c */ /* 0x002fc80008706670 */
[----:B------:R-:W-:-:S13]  /*0960*/  PLOP3.LUT P0, PT, P0, P1, PT, 0xf8, 0x8f ;  /* 0x00000000008f781c */ /* 0x000fda0000703f70 */
[----:B------:R-:W-:Y:S05]  /*0970*/  @P0 BRA `(.L_x_4) ;  /* 0x00000008005c0947 */ /* 0x000fea0003800000 */
[----:B------:R-:W0:Y:S01]  /*0980*/  LDCU UR5, c[0x0][0x3c4] ;  /* 0x00007880ff0577ac */ /* 0x000e220008000800 */
[----:B------:R-:W1:Y:S01]  /*0990*/  LDC.64 R2, c[0x0][0x3d0] ;  /* 0x0000f400ff027b82 */ /* 0x000e620000000a00 */
[----:B------:R-:W-:Y:S01]  /*09a0*/  VIMNMX R8, PT, PT, RZ, R8, !PT ;  /* 0x00000008ff087248 */ /* 0x000fe20007fe0100 */
[----:B------:R-:W-:Y:S01]  /*09b0*/  IMAD.MOV R7, RZ, RZ, -R7 ;  /* 0x000000ffff077224 */ /* 0x000fe200078e0a07 */
[----:B------:R-:W2:Y:S01]  /*09c0*/  LDCU UR6, c[0x0][0x398] ;  /* 0x00007300ff0677ac */ /* 0x000ea20008000800 */
[----:B------:R-:W-:Y:S02]  /*09d0*/  IADD3 R5, PT, PT, -R9, RZ, RZ ;  /* 0x000000ff09057210 */ /* 0x000fe40007ffe1ff */
[----:B------:R-:W-:Y:S01]  /*09e0*/  VIMNMX R12, PT, PT, RZ, R12, !PT ;  /* 0x0000000cff0c7248 */ /* 0x000fe20007fe0100 */
[----:B------:R-:W3:Y:S02]  /*09f0*/  LDCU UR8, c[0x0][0x394] ;  /* 0x00007280ff0877ac */ /* 0x000ee40008000800 */
[----:B------:R-:W-:-:S02]  /*0a00*/  IMAD R5, R6, R5, R19 ;  /* 0x0000000506057224 */ /* 0x000fc400078e0213 */
[----:B------:R-:W-:Y:S01]  /*0a10*/  IMAD R6, R6, R7, R18 ;  /* 0x0000000706067224 */ /* 0x000fe200078e0212 */
[----:B0-----:R-:W-:Y:S01]  /*0a20*/  UIADD3 UR5, UPT, UPT, UR5, -0x1, URZ ;  /* 0xffffffff05057890 */ /* 0x001fe2000fffe0ff */
[----:B--2---:R-:W-:-:S05]  /*0a30*/  IMAD R5, R5, UR6, R14 ;  /* 0x0000000605057c24 */ /* 0x004fca000f8e020e */
[----:B------:R-:W-:Y:S01]  /*0a40*/  VIMNMX R11, PT, PT, R10, UR5, PT ;  /* 0x000000050a0b7c48 */ /* 0x000fe2000bfe0100 */
[----:B---3--:R-:W-:-:S03]  /*0a50*/  IMAD R5, R6, UR8, R5 ;  /* 0x0000000806057c24 */ /* 0x008fc6000f8e0205 */
[----:B------:R-:W-:Y:S01]  /*0a60*/  ISETP.GT.AND P0, PT, R8, R11, PT ;  /* 0x0000000b0800720c */ /* 0x000fe20003f04270 */
[----:B-1----:R-:W-:-:S12]  /*0a70*/  IMAD.WIDE R2, R5, 0x4, R2 ;  /* 0x0000000405027825 */ /* 0x002fd800078e0202 */
[----:B------:R-:W-:Y:S05]  /*0a80*/  @P0 BRA `(.L_x_4) ;  /* 0x0000000800180947 */ /* 0x000fea0003800000 */
[----:B------:R0:W5:Y:S01]  /*0a90*/  LDG.E R10, desc[UR10][R2.64] ;  /* 0x0000000a020a7981 */ /* 0x000162000c1e1900 */
[----:B------:R-:W1:Y:S01]  /*0aa0*/  LDCU UR5, c[0x0][0x3c8] ;  /* 0x00007900ff0577ac */ /* 0x000e620008000800 */
[----:B------:R-:W-:Y:S01]  /*0ab0*/  IADD3 R7, PT, PT, R15, R12, RZ ;  /* 0x0000000c0f077210 */ /* 0x000fe20007ffe0ff */
[----:B------:R-:W2:Y:S01]  /*0ac0*/  LDCU UR6, c[0x0][0x3ac] ;  /* 0x00007580ff0677ac */ /* 0x000ea20008000800 */
[----:B-1----:R-:W-:-:S03]  /*0ad0*/  UIADD3 UR5, UPT, UPT, UR5, -0x1, URZ ;  /* 0xffffffff05057890 */ /* 0x002fc6000fffe0ff */
[----:B--2---:R-:W-:-:S03]  /*0ae0*/  IMAD R7, R16, UR6, R7 ;  /* 0x0000000610077c24 */ /* 0x004fc6000f8e0207 */
[----:B------:R-:W-:Y:S01]  /*0af0*/  VIMNMX R9, PT, PT, R23, UR5, PT ;  /* 0x0000000517097c48 */ /* 0x000fe2000bfe0100 */
[----:B------:R-:W-:-:S03]  /*0b00*/  IMAD R6, R16, UR6, R15 ;  /* 0x0000000610067c24 */ /* 0x000fc6000f8e020f */
[----:B------:R-:W-:-:S04]  /*0b10*/  IADD3 R0, PT, PT, R9, 0x1, -R12 ;  /* 0x0000000109007810 */ /* 0x000fc80007ffe80c */
[C---:B------:R-:W-:Y:S02]  /*0b20*/  LOP3.LUT R5, R0.reuse, 0xf, RZ, 0xc0, !PT ;  /* 0x0000000f00057812 */ /* 0x040fe400078ec0ff */
[C---:B------:R-:W-:Y:S02]  /*0b30*/  LOP3.LUT R23, R0.reuse, 0x7, RZ, 0xc0, !PT ;  /* 0x0000000700177812 */ /* 0x040fe400078ec0ff */
[----:B0-----:R-:W-:-:S07]  /*0b40*/  LOP3.LUT R0, R0, 0x3, RZ, 0xc0, !PT ;  /* 0x0000000300007812 */ /* 0x001fce00078ec0ff */
.L_x_16:
[----:B------:R-:W-:Y:S01]  /*0b50*/  ISETP.GE.AND P0, PT, R9, R12, PT ;  /* 0x0000000c0900720c */ /* 0x000fe20003f06270 */
[----:B------:R-:W-:-:S12]  /*0b60*/  BSSY.RECONVERGENT B0, `(.L_x_5) ;  /* 0x0000075000007945 */ /* 0x000fd80003800200 */
[----:B0-----:R-:W-:Y:S05]  /*0b70*/  @!P0 BRA `(.L_x_6) ;  /* 0x0000000400cc8947 */ /* 0x001fea0003800000 */
[----:B------:R-:W0:Y:S01]  /*0b80*/  LDC R27, c[0x0][0x3b0] ;  /* 0x0000ec00ff1b7b82 */ /* 0x000e220000000800 */
[----:B------:R-:W-:Y:S01]  /*0b90*/  IMAD.IADD R2, R9, 0x1, -R12 ;  /* 0x0000000109027824 */ /* 0x000fe200078e0a0c */
[----:B------:R-:W-:Y:S01]  /*0ba0*/  BSSY.RECONVERGENT B3, `(.L_x_7) ;  /* 0x0000031000037945 */ /* 0x000fe20003800200 */
[----:B------:R-:W-:Y:S02]  /*0bb0*/  ISETP.NE.AND P1, PT, R5, RZ, PT ;  /* 0x000000ff0500720c */ /* 0x000fe40003f25270 */
[----:B------:R-:W-:Y:S02]  /*0bc0*/  MOV R22, R12 ;  /* 0x0000000c00167202 */ /* 0x000fe40000000f00 */
[----:B------:R-:W-:-:S13]  /*0bd0*/  ISETP.GE.U32.AND P0, PT, R2, 0xf, PT ;  /* 0x0000000f0200780c */ /* 0x000fda0003f06070 */
[----:B------:R-:W-:Y:S05]  /*0be0*/  @!P0 BRA `(.L_x_8) ;  /* 0x0000000000b08947 */ /* 0x000fea0003800000 */
[----:B------:R-:W-:Y:S01]  /*0bf0*/  VIADD R2, R2, 0x1 ;  /* 0x0000000102027836 */ /* 0x000fe20000000000 */
[----:B------:R-:W-:Y:S01]  /*0c00*/  MOV R22, R12 ;  /* 0x0000000c00167202 */ /* 0x000fe20000000f00 */
[----:B0-----:R-:W-:-:S03]  /*0c10*/  IMAD R25, R8, R27, R7 ;  /* 0x0000001b08197224 */ /* 0x001fc600078e0207 */
[----:B------:R-:W-:-:S05]  /*0c20*/  LOP3.LUT R2, R2, 0xfffffff0, RZ, 0xc0, !PT ;  /* 0xfffffff002027812 */ /* 0x000fca00078ec0ff */
[----:B------:R-:W-:-:S07]  /*0c30*/  IMAD.MOV R24, RZ, RZ, -R2 ;  /* 0x000000ffff187224 */ /* 0x000fce00078e0a02 */
.L_x_9:
[----:B------:R-:W0:Y:S02]  /*0c40*/  LDC.64 R2, c[0x0][0x3b8] ;  /* 0x0000ee00ff027b82 */ /* 0x000e240000000a00 */
[----:B0-----:R-:W-:-:S05]  /*0c50*/  IMAD.WIDE R2, R25, 0x4, R2 ;  /* 0x0000000419027825 */ /* 0x001fca00078e0202 */
[----:B------:R-:W2:Y:S04]  /*0c60*/  LDG.E R28, desc[UR10][R2.64] ;  /* 0x0000000a021c7981 */ /* 0x000ea8000c1e1900 */
[----:B------:R-:W3:Y:S04]  /*0c70*/  LDG.E R30, desc[UR10][R2.64+0x4] ;  /* 0x0000040a021e7981 */ /* 0x000ee8000c1e1900 */
[----:B------:R-:W4:Y:S04]  /*0c80*/  LDG.E R32, desc[UR10][R2.64+0x8] ;  /* 0x0000080a02207981 */ /* 0x000f28000c1e1900 */
[----:B------:R-:W4:Y:S04]  /*0c90*/  LDG.E R26, desc[UR10][R2.64+0xc] ;  /* 0x00000c0a021a7981 */ /* 0x000f28000c1e1900 */
[----:B------:R-:W4:Y:S04]  /*0ca0*/  LDG.E R37, desc[UR10][R2.64+0x10] ;  /* 0x0000100a02257981 */ /* 0x000f28000c1e1900 */
[----:B------:R-:W4:Y:S04]  /*0cb0*/  LDG.E R35, desc[UR10][R2.64+0x14] ;  /* 0x0000140a02237981 */ /* 0x000f28000c1e1900 */
[----:B------:R-:W4:Y:S04]  /*0cc0*/  LDG.E R33, desc[UR10][R2.64+0x18] ;  /* 0x0000180a02217981 */ /* 0x000f28000c1e1900 */
[----:B------:R-:W4:Y:S04]  /*0cd0*/  LDG.E R31, desc[UR10][R2.64+0x1c] ;  /* 0x00001c0a021f7981 */ /* 0x000f28000c1e1900 */
[----:B------:R-:W4:Y:S01]  /*0ce0*/  LDG.E R29, desc[UR10][R2.64+0x20] ;  /* 0x0000200a021d7981 */ /* 0x000f22000c1e1900 */
[----:B--2--5:R-:W-:-:S03]  /*0cf0*/  FFMA R17, R10, R28, R17 ;  /* 0x0000001c0a117223 */ /* 0x024fc60000000011 */
[----:B------:R-:W2:Y:S01]  /*0d00*/  LDG.E R28, desc[UR10][R2.64+0x34] ;  /* 0x0000340a021c7981 */ /* 0x000ea2000c1e1900 */
[----:B---3--:R-:W-:-:S03]  /*0d10*/  FFMA R17, R10, R30, R17 ;  /* 0x0000001e0a117223 */ /* 0x008fc60000000011 */
[----:B------:R-:W3:Y:S01]  /*0d20*/  LDG.E R30, desc[UR10][R2.64+0x3c] ;  /* 0x00003c0a021e7981 */ /* 0x000ee2000c1e1900 */
[----:B----4-:R-:W-:-:S03]  /*0d30*/  FFMA R32, R10, R32, R17 ;  /* 0x000000200a207223 */ /* 0x010fc60000000011 */
[----:B------:R-:W4:Y:S01]  /*0d40*/  LDG.E R17, desc[UR10][R2.64+0x24] ;  /* 0x0000240a02117981 */ /* 0x000f22000c1e1900 */
[----:B------:R-:W-:-:S03]  /*0d50*/  FFMA R32, R10, R26, R32 ;  /* 0x0000001a0a207223 */ /* 0x000fc60000000020 */
[----:B------:R-:W2:Y:S01]  /*0d60*/  LDG.E R26, desc[UR10][R2.64+0x28] ;  /* 0x0000280a021a7981 */ /* 0x000ea2000c1e1900 */
[----:B------:R-:W-:-:S03]  /*0d70*/  FFMA R32, R10, R37, R32 ;  /* 0x000000250a207223 */ /* 0x000fc60000000020 */
[----:B------:R-:W3:Y:S01]  /*0d80*/  LDG.E R37, desc[UR10][R2.64+0x2c] ;  /* 0x00002c0a02257981 */ /* 0x000ee2000c1e1900 */
[----:B------:R-:W-:-:S03]  /*0d90*/  FFMA R32, R10, R35, R32 ;  /* 0x000000230a207223 */ /* 0x000fc60000000020 */
[----:B------:R-:W3:Y:S01]  /*0da0*/  LDG.E R35, desc[UR10][R2.64+0x30] ;  /* 0x0000300a02237981 */ /* 0x000ee2000c1e1900 */
[----:B------:R-:W-:-:S03]  /*0db0*/  FFMA R32, R10, R33, R32 ;  /* 0x000000210a207223 */ /* 0x000fc60000000020 */
[----:B------:R-:W3:Y:S01]  /*0dc0*/  LDG.E R33, desc[UR10][R2.64+0x38] ;  /* 0x0000380a02217981 */ /* 0x000ee2000c1e1900 */
[----:B------:R-:W-:-:S04]  /*0dd0*/  FFMA R32, R10, R31, R32 ;  /* 0x0000001f0a207223 */ /* 0x000fc80000000020 */
[----:B------:R-:W-:Y:S01]  /*0de0*/  FFMA R32, R10, R29, R32 ;  /* 0x0000001d0a207223 */ /* 0x000fe20000000020 */
[----:B------:R-:W-:-:S04]  /*0df0*/  IADD3 R24, PT, PT, R24, 0x10, RZ ;  /* 0x0000001018187810 */ /* 0x000fc80007ffe0ff */
[----:B------:R-:W-:Y:S01]  /*0e00*/  ISETP.NE.AND P0, PT, R24, RZ, PT ;  /* 0x000000ff1800720c */ /* 0x000fe20003f05270 */
[----:B------:R-:W-:Y:S01]  /*0e10*/  VIADD R22, R22, 0x10 ;  /* 0x0000001016167836 */ /* 0x000fe20000000000 */
[----:B------:R-:W-:Y:S01]  /*0e20*/  IADD3 R25, PT, PT, R25, 0x10, RZ ;  /* 0x0000001019197810 */ /* 0x000fe20007ffe0ff */
[----:B----4-:R-:W-:-:S04]  /*0e30*/  FFMA R17, R10, R17, R32 ;  /* 0x000000110a117223 */ /* 0x010fc80000000020 */
[----:B--2---:R-:W-:-:S04]  /*0e40*/  FFMA R26, R10, R26, R17 ;  /* 0x0000001a0a1a7223 */ /* 0x004fc80000000011 */
[----:B---3--:R-:W-:-:S04]  /*0e50*/  FFMA R26, R10, R37, R26 ;  /* 0x000000250a1a7223 */ /* 0x008fc8000000001a */
[----:B------:R-:W-:-:S04]  /*0e60*/  FFMA R35, R10, R35, R26 ;  /* 0x000000230a237223 */ /* 0x000fc8000000001a */
[----:B------:R-:W-:-:S04]  /*0e70*/  FFMA R28, R10, R28, R35 ;  /* 0x0000001c0a1c7223 */ /* 0x000fc80000000023 */
[----:B------:R-:W-:-:S04]  /*0e80*/  FFMA R33, R10, R33, R28 ;  /* 0x000000210a217223 */ /* 0x000fc8000000001c */
[----:B------:R-:W-:Y:S01]  /*0e90*/  FFMA R17, R10, R30, R33 ;  /* 0x0000001e0a117223 */ /* 0x000fe20000000021 */
[----:B------:R-:W-:Y:S06]  /*0ea0*/  @P0 BRA `(.L_x_9) ;  /* 0xfffffffc00640947 */ /* 0x000fec000383ffff */
.L_x_8:
[----:B------:R-:W-:Y:S05]  /*0eb0*/  BSYNC.RECONVERGENT B3 ;  /* 0x0000000000037941 */ /* 0x000fea0003800200 */
.L_x_7:
[----:B------:R-:W-:Y:S01]  /*0ec0*/  BSSY.RECONVERGENT B3, `(.L_x_10) ;  /* 0x000003d000037945 */ /* 0x000fe20003800200 */
[----:B0-----:R-:W-:-:S03]  /*0ed0*/  IMAD R27, R8, R27, R6 ;  /* 0x0000001b081b7224 */ /* 0x001fc600078e0206 */
[----:B------:R-:W-:Y:S05]  /*0ee0*/  @!P1 BRA `(.L_x_11) ;  /* 0x0000000000e89947 */ /* 0x000fea0003800000 */
[----:B------:R-:W-:Y:S01]  /*0ef0*/  VIADD R2, R5, 0xffffffff ;  /* 0xffffffff05027836 */ /* 0x000fe20000000000 */
[----:B------:R-:W-:Y:S01]  /*0f00*/  BSSY.RECONVERGENT B4, `(.L_x_12) ;  /* 0x0000018000047945 */ /* 0x000fe20003800200 */
[----:B------:R-:W-:-:S03]  /*0f10*/  ISETP.NE.AND P1, PT, R23, RZ, PT ;  /* 0x000000ff1700720c */ /* 0x000fc60003f25270 */
[----:B------:R-:W-:-:S13]  /*0f20*/  ISETP.GE.U32.AND P0, PT, R2, 0x7, PT ;  /* 0x000000070200780c */ /* 0x000fda0003f06070 */
[----:B------:R-:W-:Y:S05]  /*0f30*/  @!P0 BRA `(.L_x_13) ;  /* 0x0000000000508947 */ /* 0x000fea0003800000 */
[----:B------:R-:W0:Y:S01]  /*0f40*/  LDC.64 R2, c[0x0][0x3b8] ;  /* 0x0000ee00ff027b82 */ /* 0x000e220000000a00 */
[----:B------:R-:W-:-:S05]  /*0f50*/  IADD3 R25, PT, PT, R27, R22, RZ ;  /* 0x000000161b197210 */ /* 0x000fca0007ffe0ff */
        /* <DEDUP_REMOVED lines=8> */
[----:B------:R-:W4:Y:S01]  /*0fe0*/  LDG.E R36, desc[UR10][R2.64+0x1c] ;  /* 0x00001c0a02247981 */ /* 0x000f22000c1e1900 */
[----:B------:R-:W-:-:S02]  /*0ff0*/  VIADD R22, R22, 0x8 ;  /* 0x0000000816167836 */ /* 0x000fc40000000000 */
[----:B--2--5:R-:W-:-:S04]  /*1000*/  FFMA R17, R10, R24, R17 ;  /* 0x000000180a117223 */ /* 0x024fc80000000011 */
[----:B---3--:R-:W-:-:S04]  /*1010*/  FFMA R17, R10, R26, R17 ;  /* 0x0000001a0a117223 */ /* 0x008fc80000000011 */
[----:B----4-:R-:W-:-:S04]  /*1020*/  FFMA R17, R10, R28, R17 ;  /* 0x0000001c0a117223 */ /* 0x010fc80000000011 */
[----:B------:R-:W-:-:S04]  /*1030*/  FFMA R17, R10, R30, R17 ;  /* 0x0000001e0a117223 */ /* 0x000fc80000000011 */
[----:B------:R-:W-:-:S04]  /*1040*/  FFMA R17, R10, R32, R17 ;  /* 0x000000200a117223 */ /* 0x000fc80000000011 */
[----:B------:R-:W-:-:S04]  /*1050*/  FFMA R34, R10, R34, R17 ;  /* 0x000000220a227223 */ /* 0x000fc80000000011 */
[----:B------:R-:W-:-:S04]  /*1060*/  FFMA R25, R10, R25, R34 ;  /* 0x000000190a197223 */ /* 0x000fc80000000022 */
[----:B------:R-:W-:-:S07]  /*1070*/  FFMA R17, R10, R36, R25 ;  /* 0x000000240a117223 */ /* 0x000fce0000000019 */
.L_x_13:
[----:B------:R-:W-:Y:S05]  /*1080*/  BSYNC.RECONVERGENT B4 ;  /* 0x0000000000047941 */ /* 0x000fea0003800200 */
.L_x_12:
[----:B------:R-:W-:Y:S05]  /*1090*/  @!P1 BRA `(.L_x_11) ;  /* 0x00000000007c9947 */ /* 0x000fea0003800000 */
[----:B------:R-:W-:Y:S01]  /*10a0*/  IADD3 R2, PT, PT, R23, -0x1, RZ ;  /* 0xffffffff17027810 */ /* 0x000fe20007ffe0ff */
[----:B------:R-:W-:Y:S01]  /*10b0*/  BSSY.RECONVERGENT B4, `(.L_x_14) ;  /* 0x0000010000047945 */ /* 0x000fe20003800200 */
[----:B------:R-:W-:Y:S02]  /*10c0*/  ISETP.NE.AND P1, PT, R0, RZ, PT ;  /* 0x000000ff0000720c */ /* 0x000fe40003f25270 */
[----:B------:R-:W-:-:S13]  /*10d0*/  ISETP.GE.U32.AND P0, PT, R2, 0x3, PT ;  /* 0x000000030200780c */ /* 0x000fda0003f06070 */
[----:B------:R-:W-:Y:S05]  /*10e0*/  @!P0 BRA `(.L_x_15) ;  /* 0x0000000000308947 */ /* 0x000fea0003800000 */
[----:B------:R-:W0:Y:S01]  /*10f0*/  LDC.64 R2, c[0x0][0x3b8] ;  /* 0x0000ee00ff027b82 */ /* 0x000e220000000a00 */
[----:B------:R-:W-:-:S04]  /*1100*/  IMAD.IADD R25, R27, 0x1, R22 ;  /* 0x000000011b197824 */ /* 0x000fc800078e0216 */
[----:B0-----:R-:W-:-:S05]  /*1110*/  IMAD.WIDE R2, R25, 0x4, R2 ;  /* 0x0000000419027825 */ /* 0x001fca00078e0202 */
[----:B------:R-:W2:Y:S04]  /*1120*/  LDG.E R24, desc[UR10][R2.64] ;  /* 0x0000000a02187981 */ /* 0x000ea8000c1e1900 */
[----:B------:R-:W3:Y:S04]  /*1130*/  LDG.E R26, desc[UR10][R2.64+0x4] ;  /* 0x0000040a021a7981 */ /* 0x000ee8000c1e1900 */
[----:B------:R-:W4:Y:S04]  /*1140*/  LDG.E R28, desc[UR10][R2.64+0x8] ;  /* 0x0000080a021c7981 */ /* 0x000f28000c1e1900 */
[----:B------:R-:W4:Y:S01]  /*1150*/  LDG.E R30, desc[UR10][R2.64+0xc] ;  /* 0x00000c0a021e7981 */ /* 0x000f22000c1e1900 */
[----:B------:R-:W-:Y:S01]  /*1160*/  IADD3 R22, PT, PT, R22, 0x4, RZ ;  /* 0x0000000416167810 */ /* 0x000fe20007ffe0ff */
[----:B--2--5:R-:W-:-:S04]  /*1170*/  FFMA R17, R10, R24, R17 ;  /* 0x000000180a117223 */ /* 0x024fc80000000011 */
[----:B---3--:R-:W-:-:S04]  /*1180*/  FFMA R17, R10, R26, R17 ;  /* 0x0000001a0a117223 */ /* 0x008fc80000000011 */
[----:B----4-:R-:W-:-:S04]  /*1190*/  FFMA R17, R10, R28, R17 ;  /* 0x0000001c0a117223 */ /* 0x010fc80000000011 */
[----:B------:R-:W-:-:S07]  /*11a0*/  FFMA R17, R10, R30, R17 ;  /* 0x0000001e0a117223 */ /* 0x000fce0000000011 */
.L_x_15:
[----:B------:R-:W-:Y:S05]  /*11b0*/  BSYNC.RECONVERGENT B4 ;  /* 0x0000000000047941 */ /* 0x000fea0003800200 */
.L_x_14:
[----:B------:R-:W-:Y:S05]  /*11c0*/  @!P1 BRA `(.L_x_11) ;  /* 0x0000000000309947 */ /* 0x000fea0003800000 */
[----:B------:R-:W0:Y:S01]  /*11d0*/  LDC.64 R2, c[0x0][0x3b8] ;  /* 0x0000ee00ff027b82 */ /* 0x000e220000000a00 */
[----:B------:R-:W-:-:S04]  /*11e0*/  IMAD.IADD R27, R27, 0x1, R22 ;  /* 0x000000011b1b7824 */ /* 0x000fc800078e0216 */
[----:B0-----:R-:W-:-:S05]  /*11f0*/  IMAD.WIDE R2, R27, 0x4, R2 ;  /* 0x000000041b027825 */ /* 0x001fca00078e0202 */
[----:B------:R-:W2:Y:S01]  /*1200*/  LDG.E R22, desc[UR10][R2.64] ;  /* 0x0000000a02167981 */ /* 0x000ea2000c1e1900 */
[----:B------:R-:W-:Y:S01]  /*1210*/  ISETP.NE.AND P0, PT, R0, 0x1, PT ;  /* 0x000000010000780c */ /* 0x000fe20003f05270 */
[----:B--2--5:R-:W-:-:S12]  /*1220*/  FFMA R17, R10, R22, R17 ;  /* 0x000000160a117223 */ /* 0x024fd80000000011 */
[----:B------:R-:W-:Y:S05]  /*1230*/  @!P0 BRA `(.L_x_11) ;  /* 0x0000000000148947 */ /* 0x000fea0003800000 */
[----:B------:R-:W-:Y:S01]  /*1240*/  ISETP.NE.AND P0, PT, R0, 0x2, PT ;  /* 0x000000020000780c */ /* 0x000fe20003f05270 */
[----:B------:R-:W2:-:S12]  /*1250*/  LDG.E R22, desc[UR10][R2.64+0x4] ;  /* 0x0000040a02167981 */ /* 0x000e98000c1e1900 */
[----:B------:R-:W3:Y:S01]  /*1260*/  @P0 LDG.E R24, desc[UR10][R2.64+0x8] ;  /* 0x0000080a02180981 */ /* 0x000ee2000c1e1900 */
[----:B--2---:R-:W-:-:S04]  /*1270*/  FFMA R17, R10, R22, R17 ;  /* 0x000000160a117223 */ /* 0x004fc80000000011 */
[----:B---3--:R-:W-:-:S07]  /*1280*/  @P0 FFMA R17, R10, R24, R17 ;  /* 0x000000180a110223 */ /* 0x008fce0000000011 */
.L_x_11:
[----:B------:R-:W-:Y:S05]  /*1290*/  BSYNC.RECONVERGENT B3 ;  /* 0x0000000000037941 */ /* 0x000fea0003800200 */
.L_x_10:
[----:B------:R0:W-:Y:S02]  /*12a0*/  STS [R20], R17 ;  /* 0x0000001114007388 */ /* 0x0001e40000000800 */
.L_x_6:
[----:B------:R-:W-:Y:S05]  /*12b0*/  BSYNC.RECONVERGENT B0 ;  /* 0x0000000000007941 */ /* 0x000fea0003800200 */
.L_x_5:
[C---:B------:R-:W-:Y:S02]  /*12c0*/  ISETP.NE.AND P0, PT, R8.reuse, R11, PT ;  /* 0x0000000b0800720c */ /* 0x040fe40003f05270 */
[----:B------:R-:W-:-:S11]  /*12d0*/  IADD3 R8, PT, PT, R8, 0x1, RZ ;  /* 0x0000000108087810 */ /* 0x000fd60007ffe0ff */
[----:B------:R-:W-:Y:S05]  /*12e0*/  @P0 BRA `(.L_x_16) ;  /* 0xfffffff800180947 */ /* 0x000fea000383ffff */
.L_x_4:
[----:B------:R-:W-:Y:S05]  /*12f0*/  BSYNC.RECONVERGENT B1 ;  /* 0x0000000000017941 */ /* 0x000fea0003800200 */
.L_x_3:
[----:B------:R-:W1:Y:S01]  /*1300*/  LDCU UR5, c[0x0][0x3c0] ;  /* 0x00007800ff0577ac */ /* 0x000e620008000800 */
[----:B------:R-:W-:-:S05]  /*1310*/  VIADD R16, R16, 0x20 ;  /* 0x0000002010107836 */ /* 0x000fca0000000000 */
[----:B-1----:R-:W-:-:S13]  /*1320*/  ISETP.GE.AND P0, PT, R16, UR5, PT ;  /* 0x0000000510007c0c */ /* 0x002fda000bf06270 */
[----:B------:R-:W-:Y:S05]  /*1330*/  @!P0 BRA `(.L_x_17) ;  /* 0xffffffec00a88947 */ /* 0x000fea000383ffff */
.L_x_2:
[----:B------:R-:W-:Y:S05]  /*1340*/  BSYNC.RECONVERGENT B2 ;  /* 0x0000000000027941 */ /* 0x000fea0003800200 */
.L_x_1:
[----:B------:R-:W-:Y:S01]  /*1350*/  BAR.SYNC.DEFER_BLOCKING 0x0 ;  /* 0x0000000000007b1d */ /* 0x000fe20000010000 */
[----:B------:R-:W-:-:S13]  /*1360*/  ISETP.NE.AND P0, PT, R21, RZ, PT ;  /* 0x000000ff1500720c */ /* 0x000fda0003f05270 */
[----:B------:R-:W-:Y:S05]  /*1370*/  @P0 EXIT ;  /* 0x000000000000094d */ /* 0x000fea0003800000 */
[----:B------:R-:W1:Y:S01]  /*1380*/  S2UR UR6, SR_CgaCtaId ;  /* 0x00000000000679c3 */ /* 0x000e620000008800 */
[----:B------:R-:W-:Y:S01]  /*1390*/  UMOV UR5, 0x400 ;  /* 0x0000040000057882 */ /* 0x000fe20000000000 */
[----:B------:R-:W2:Y:S06]  /*13a0*/  LDCU.64 UR8, c[0x0][0x398] ;  /* 0x00007300ff0877ac */ /* 0x000eac0008000a00 */
[----:B------:R-:W2:Y:S08]  /*13b0*/  LDC R7, c[0x0][0x380] ;  /* 0x0000e000ff077b82 */ /* 0x000eb00000000800 */
[----:B------:R-:W3:Y:S01]  /*13c0*/  LDC.64 R2, c[0x0][0x3a0] ;  /* 0x0000e800ff027b82 */ /* 0x000ee20000000a00 */
[----:B-1----:R-:W-:Y:S01]  /*13d0*/  ULEA UR5, UR6, UR5, 0x18 ;  /* 0x0000000506057291 */ /* 0x002fe2000f8ec0ff */
[----:B------:R-:W1:Y:S01]  /*13e0*/  LDCU UR6, c[0x0][0x3dc] ;  /* 0x00007b80ff0677ac */ /* 0x000e620008000800 */
[----:B--2---:R-:W-:-:S07]  /*13f0*/  IMAD R7, R7, UR9, RZ ;  /* 0x0000000907077c24 */ /* 0x004fce000f8e02ff */
[----:B0-----:R-:W0:Y:S04]  /*1400*/  LDS.128 R20, [UR5] ;  /* 0x00000005ff147984 */ /* 0x001e280008000c00 */
[----:B------:R-:W2:Y:S01]  /*1410*/  LDS.128 R12, [UR5+0x10] ;  /* 0x00001005ff0c7984 */ /* 0x000ea20008000c00 */
[----:B---3--:R-:W-:-:S03]  /*1420*/  IMAD R7, R2, UR7, R7 ;  /* 0x0000000702077c24 */ /* 0x008fc6000f8e0207 */
[----:B-----5:R-:W3:Y:S04]  /*1430*/  LDS.128 R8, [UR5+0x20] ;  /* 0x00002005ff087984 */ /* 0x020ee80008000c00 */
[----:B------:R-:W4:Y:S01]  /*1440*/  LDS.128 R16, [UR5+0x30] ;  /* 0x00003005ff107984 */ /* 0x000f220008000c00 */
[----:B0-----:R-:W-:-:S04]  /*1450*/  FADD R20, RZ, R20 ;  /* 0x00000014ff147221 */ /* 0x001fc80000000000 */
[----:B------:R-:W-:-:S04]  /*1460*/  FADD R21, R20, R21 ;  /* 0x0000001514157221 */ /* 0x000fc80000000000 */
[----:B------:R-:W-:-:S04]  /*1470*/  FADD R22, R21, R22 ;  /* 0x0000001615167221 */ /* 0x000fc80000000000 */
[----:B------:R-:W-:-:S04]  /*1480*/  FADD R23, R22, R23 ;  /* 0x0000001716177221 */ /* 0x000fc80000000000 */
[----:B--2---:R-:W-:Y:S02]  /*1490*/  FADD R12, R23, R12 ;  /* 0x0000000c170c7221 */ /* 0x004fe40000000000 */
[----:B------:R-:W0:Y:S02]  /*14a0*/  LDS.128 R20, [UR5+0x40] ;  /* 0x00004005ff147984 */ /* 0x000e240008000c00 */
[----:B------:R-:W-:-:S04]  /*14b0*/  FADD R13, R12, R13 ;  /* 0x0000000d0c0d7221 */ /* 0x000fc80000000000 */
[----:B------:R-:W-:-:S04]  /*14c0*/  FADD R14, R13, R14 ;  /* 0x0000000e0d0e7221 */ /* 0x000fc80000000000 */
[----:B------:R-:W-:-:S04]  /*14d0*/  FADD R15, R14, R15 ;  /* 0x0000000f0e0f7221 */ /* 0x000fc80000000000 */
[----:B---3--:R-:W-:Y:S02]  /*14e0*/  FADD R8, R15, R8 ;  /* 0x000000080f087221 */ /* 0x008fe40000000000 */
[----:B------:R-:W2:Y:S02]  /*14f0*/  LDS.128 R12, [UR5+0x50] ;  /* 0x00005005ff0c7984 */ /* 0x000ea40008000c00 */
[----:B------:R-:W-:-:S04]  /*1500*/  FADD R9, R8, R9 ;  /* 0x0000000908097221 */ /* 0x000fc80000000000 */
[----:B------:R-:W-:-:S04]  /*1510*/  FADD R10, R9, R10 ;  /* 0x0000000a090a7221 */ /* 0x000fc80000000000 */
[----:B------:R-:W-:-:S04]  /*1520*/  FADD R11, R10, R11 ;  /* 0x0000000b0a0b7221 */ /* 0x000fc80000000000 */
[----:B----4-:R-:W-:Y:S02]  /*1530*/  FADD R16, R11, R16 ;  /* 0x000000100b107221 */ /* 0x010fe40000000000 */
[----:B------:R-:W3:Y:S02]  /*1540*/  LDS.128 R8, [UR5+0x60] ;  /* 0x00006005ff087984 */ /* 0x000ee40008000c00 */
[----:B------:R-:W-:-:S04]  /*1550*/  FADD R17, R16, R17 ;  /* 0x0000001110117221 */ /* 0x000fc80000000000 */
[----:B------:R-:W-:-:S04]  /*1560*/  FADD R18, R17, R18 ;  /* 0x0000001211127221 */ /* 0x000fc80000000000 */
[----:B------:R-:W-:-:S04]  /*1570*/  FADD R19, R18, R19 ;  /* 0x0000001312137221 */ /* 0x000fc80000000000 */
[----:B0-----:R-:W-:Y:S02]  /*1580*/  FADD R20, R19, R20 ;  /* 0x0000001413147221 */ /* 0x001fe40000000000 */
[----:B------:R-:W0:Y:S01]  /*1590*/  LDS.128 R16, [UR5+0x70] ;  /* 0x00007005ff107984 */ /* 0x000e220008000c00 */
[----:B-1----:R-:W-:Y:S01]  /*15a0*/  UIMAD UR5, UR8, UR6, URZ ;  /* 0x00000006080572a4 */ /* 0x002fe2000f8e02ff */
[----:B------:R-:W-:-:S03]  /*15b0*/  FADD R21, R20, R21 ;  /* 0x0000001514157221 */ /* 0x000fc60000000000 */
[----:B------:R-:W-:Y:S01]  /*15c0*/  UIMAD UR5, UR5, UR6, URZ ;  /* 0x00000006050572a4 */ /* 0x000fe2000f8e02ff */
[----:B------:R-:W-:-:S04]  /*15d0*/  FADD R22, R21, R22 ;  /* 0x0000001615167221 */ /* 0x000fc80000000000 */
[----:B------:R-:W-:Y:S01]  /*15e0*/  FADD R23, R22, R23 ;  /* 0x0000001716177221 */ /* 0x000fe20000000000 */
[----:B------:R-:W-:-:S03]  /*15f0*/  I2FP.F32.S32 R5, UR5 ;  /* 0x0000000500057c45 */ /* 0x000fc60008201400 */
[----:B--2---:R-:W-:Y:S01]  /*1600*/  FADD R12, R23, R12 ;  /* 0x0000000c170c7221 */ /* 0x004fe20000000000 */
[----:B------:R-:W1:Y:S03]  /*1610*/  MUFU.RCP R6, R5 ;  /* 0x0000000500067308 */ /* 0x000e660000001000 */
[----:B------:R-:W-:-:S04]  /*1620*/  FADD R13, R12, R13 ;  /* 0x0000000d0c0d7221 */ /* 0x000fc80000000000 */
[----:B------:R-:W-:-:S04]  /*1630*/  FADD R14, R13, R14 ;  /* 0x0000000e0d0e7221 */ /* 0x000fc80000000000 */
[----:B------:R-:W-:-:S04]  /*1640*/  FADD R15, R14, R15 ;  /* 0x0000000f0e0f7221 */ /* 0x000fc80000000000 */
[----:B---3--:R-:W-:-:S04]  /*1650*/  FADD R8, R15, R8 ;  /* 0x000000080f087221 */ /* 0x008fc80000000000 */
[----:B------:R-:W-:Y:S02]  /*1660*/  FADD R9, R8, R9 ;  /* 0x0000000908097221 */ /* 0x000fe40000000000 */
[----:B------:R-:W2:Y:S02]  /*1670*/  LDC R8, c[0x0][0x3e4] ;  /* 0x0000f900ff087b82 */ /* 0x000ea40000000800 */
[----:B------:R-:W-:Y:S01]  /*1680*/  FADD R10, R9, R10 ;  /* 0x0000000a090a7221 */ /* 0x000fe20000000000 */
[----:B-1----:R-:W-:-:S03]  /*1690*/  FFMA R9, -R5, R6, 1 ;  /* 0x3f80000005097423 */ /* 0x002fc60000000106 */
[----:B------:R-:W-:Y:S01]  /*16a0*/  FADD R11, R10, R11 ;  /* 0x0000000b0a0b7221 */ /* 0x000fe20000000000 */
[----:B------:R-:W-:-:S03]  /*16b0*/  FFMA R9, R6, R9, R6 ;  /* 0x0000000906097223 */ /* 0x000fc60000000006 */
[----:B0-----:R-:W-:-:S04]  /*16c0*/  FADD R16, R11, R16 ;  /* 0x000000100b107221 */ /* 0x001fc80000000000 */
[----:B------:R-:W-:-:S04]  /*16d0*/  FADD R17, R16, R17 ;  /* 0x0000001110117221 */ /* 0x000fc80000000000 */
[----:B------:R-:W-:-:S04]  /*16e0*/  FADD R0, R17, R18 ;  /* 0x0000001211007221 */ /* 0x000fc80000000000 */
[----:B------:R-:W-:Y:S01]  /*16f0*/  FADD R0, R0, R19 ;  /* 0x0000001300007221 */ /* 0x000fe20000000000 */
[----:B--2---:R-:W-:-:S03]  /*1700*/  IMAD R2, R4, R8, R7 ;  /* 0x0000000804027224 */ /* 0x004fc600078e0207 */
[----:B------:R-:W0:Y:S01]  /*1710*/  FCHK P0, R0, R5 ;  /* 0x0000000500007302 */ /* 0x000e220000000000 */
[----:B------:R-:W-:Y:S01]  /*1720*/  FFMA R6, R0, R9, RZ ;  /* 0x0000000900067223 */ /* 0x000fe200000000ff */
[----:B------:R-:W-:-:S03]  /*1730*/  IMAD R2, R3, UR4, R2 ;  /* 0x0000000403027c24 */ /* 0x000fc6000f8e0202 */
[----:B------:R-:W-:-:S04]  /*1740*/  FFMA R4, -R5, R6, R0 ;  /* 0x0000000605047223 */ /* 0x000fc80000000100 */
[----:B------:R-:W-:Y:S01]  /*1750*/  FFMA R9, R9, R4, R6 ;  /* 0x0000000409097223 */ /* 0x000fe20000000006 */
[----:B0-----:R-:W-:Y:S06]  /*1760*/  @!P0 BRA `(.L_x_18) ;  /* 0x00000000000c8947 */ /* 0x001fec0003800000 */
[----:B------:R-:W-:-:S07]  /*1770*/  MOV R4, 0x1790 ;  /* 0x0000179000047802 */ /* 0x000fce0000000f00 */
[----:B------:R-:W-:Y:S05]  /*1780*/  CALL.REL.NOINC `($__internal_0_$__cuda_sm3x_div_rn_noftz_f32_slowpath) ;  /* 0x0000000000147944 */ /* 0x000fea0003c00000 */
[----:B------:R-:W-:-:S07]  /*1790*/  MOV R9, R3 ;  /* 0x0000000300097202 */ /* 0x000fce0000000f00 */
.L_x_18:
[----:B------:R-:W0:Y:S02]  /*17a0*/  LDC.64 R4, c[0x0][0x388] ;  /* 0x0000e200ff047b82 */ /* 0x000e240000000a00 */
[----:B0-----:R-:W-:-:S05]  /*17b0*/  IMAD.WIDE R2, R2, 0x4, R4 ;  /* 0x0000000402027825 */ /* 0x001fca00078e0204 */
[----:B------:R-:W-:Y:S01]  /*17c0*/  STG.E desc[UR10][R2.64], R9 ;  /* 0x0000000902007986 */ /* 0x000fe2000c10190a */
[----:B------:R-:W-:Y:S05]  /*17d0*/  EXIT ;  /* 0x000000000000794d */ /* 0x000fea0003800000 */
        .weak           $__internal_0_$__cuda_sm3x_div_rn_noftz_f32_slowpath
        .type           $__internal_0_$__cuda_sm3x_div_rn_noftz_f32_slowpath,@function
        .size           $__internal_0_$__cuda_sm3x_div_rn_noftz_f32_slowpath,(.L_x_85 - $__internal_0_$__cuda_sm3x_div_rn_noftz_f32_slowpath)
$__internal_0_$__cuda_sm3x_div_rn_noftz_f32_slowpath:
[----:B------:R-:W-:Y:S01]  /*17e0*/  SHF.R.U32.HI R6, RZ, 0x17, R5 ;  /* 0x00000017ff067819 */ /* 0x000fe20000011605 */
[--C-:B------:R-:W-:Y:S01]  /*17f0*/  IMAD.MOV.U32 R8, RZ, RZ, R0.reuse ;  /* 0x000000ffff087224 */ /* 0x100fe200078e0000 */
[----:B------:R-:W-:Y:S02]  /*1800*/  SHF.R.U32.HI R3, RZ, 0x17, R0 ;  /* 0x00000017ff037819 */ /* 0x000fe40000011600 */
[----:B------:R-:W-:Y:S02]  /*1810*/  LOP3.LUT R7, R6, 0xff, RZ, 0xc0, !PT ;  /* 0x000000ff06077812 */ /* 0x000fe400078ec0ff */
[----:B------:R-:W-:-:S03]  /*1820*/  LOP3.LUT R6, R3, 0xff, RZ, 0xc0, !PT ;  /* 0x000000ff03067812 */ /* 0x000fc600078ec0ff */
[----:B------:R-:W-:Y:S01]  /*1830*/  VIADD R11, R7, 0xffffffff ;  /* 0xffffffff070b7836 */ /* 0x000fe20000000000 */
[----:B------:R-:W-:-:S04]  /*1840*/  IADD3 R10, PT, PT, R6, -0x1, RZ ;  /* 0xffffffff060a7810 */ /* 0x000fc80007ffe0ff */
[----:B------:R-:W-:-:S04]  /*1850*/  ISETP.GT.U32.AND P0, PT, R11, 0xfd, PT ;  /* 0x000000fd0b00780c */ /* 0x000fc80003f04070 */
[----:B------:R-:W-:-:S13]  /*1860*/  ISETP.GT.U32.OR P0, PT, R10, 0xfd, P0 ;  /* 0x000000fd0a00780c */ /* 0x000fda0000704470 */
[----:B------:R-:W-:Y:S01]  /*1870*/  @!P0 MOV R9, RZ ;  /* 0x000000ff00098202 */ /* 0x000fe20000000f00 */
[----:B------:R-:W-:Y:S06]  /*1880*/  @!P0 BRA `(.L_x_19) ;  /* 0x0000000000608947 */ /* 0x000fec0003800000 */
[----:B------:R-:W-:Y:S01]  /*1890*/  FSETP.GTU.FTZ.AND P0, PT, |R0|, +INF , PT ;  /* 0x7f8000000000780b */ /* 0x000fe20003f1c200 */
[----:B------:R-:W-:Y:S01]  /*18a0*/  IMAD.MOV.U32 R3, RZ, RZ, R5 ;  /* 0x000000ffff037224 */ /* 0x000fe200078e0005 */
[----:B------:R-:W-:-:S04]  /*18b0*/  FSETP.GTU.FTZ.AND P1, PT, |R5|, +INF , PT ;  /* 0x7f8000000500780b */ /* 0x000fc80003f3c200 */
[----:B------:R-:W-:-:S13]  /*18c0*/  PLOP3.LUT P0, PT, P0, P1, PT, 0xf8, 0x8f ;  /* 0x00000000008f781c */ /* 0x000fda0000703f70 */
[----:B------:R-:W-:Y:S05]  /*18d0*/  @P0 BRA `(.L_x_20) ;  /* 0x0000000400440947 */ /* 0x000fea0003800000 */
[----:B------:R-:W-:-:S13]  /*18e0*/  LOP3.LUT P0, RZ, R5, 0x7fffffff, R8, 0xc8, !PT ;  /* 0x7fffffff05ff7812 */ /* 0x000fda000780c808 */
[----:B------:R-:W-:Y:S05]  /*18f0*/  @!P0 BRA `(.L_x_21) ;  /* 0x0000000400348947 */ /* 0x000fea0003800000 */
[C---:B------:R-:W-:Y:S02]  /*1900*/  FSETP.NEU.FTZ.AND P2, PT, |R0|.reuse, +INF , PT ;  /* 0x7f8000000000780b */ /* 0x040fe40003f5d200 */
[----:B------:R-:W-:Y:S02]  /*1910*/  FSETP.NEU.FTZ.AND P0, PT, |R3|, +INF , PT ;  /* 0x7f8000000300780b */ /* 0x000fe40003f1d200 */
[----:B------:R-:W-:-:S11]  /*1920*/  FSETP.NEU.FTZ.AND P1, PT, |R0|, +INF , PT ;  /* 0x7f8000000000780b */ /* 0x000fd60003f3d200 */
[----:B------:R-:W-:Y:S05]  /*1930*/  @!P0 BRA !P2, `(.L_x_21) ;  /* 0x0000000400248947 */ /* 0x000fea0005000000 */
[----:B------:R-:W-:-:S04]  /*1940*/  LOP3.LUT P2, RZ, R8, 0x7fffffff, RZ, 0xc0, !PT ;  /* 0x7fffffff08ff7812 */ /* 0x000fc8000784c0ff */
[----:B------:R-:W-:-:S13]  /*1950*/  PLOP3.LUT P0, PT, P0, P2, PT, 0x2f, 0xf2 ;  /* 0x0000000000f2781c */ /* 0x000fda0000704577 */
[----:B------:R-:W-:Y:S05]  /*1960*/  @P0 BRA `(.L_x_22) ;  /* 0x0000000400100947 */ /* 0x000fea0003800000 */
[----:B------:R-:W-:-:S04]  /*1970*/  LOP3.LUT P0, RZ, R5, 0x7fffffff, RZ, 0xc0, !PT ;  /* 0x7fffffff05ff7812 */ /* 0x000fc8000780c0ff */
[----:B------:R-:W-:-:S13]  /*1980*/  PLOP3.LUT P0, PT, P1, P0, PT, 0x2f, 0xf2 ;  /* 0x0000000000f2781c */ /* 0x000fda0000f00577 */
[----:B------:R-:W-:Y:S05]  /*1990*/  @P0 BRA `(.L_x_23) ;  /* 0x0000000000f80947 */ /* 0x000fea0003800000 */
[----:B------:R-:W-:Y:S02]  /*19a0*/  ISETP.GE.AND P0, PT, R10, RZ, PT ;  /* 0x000000ff0a00720c */ /* 0x000fe40003f06270 */
[----:B------:R-:W-:-:S11]  /*19b0*/  ISETP.GE.AND P1, PT, R11, RZ, PT ;  /* 0x000000ff0b00720c */ /* 0x000fd60003f26270 */
[----:B------:R-:W-:Y:S01]  /*19c0*/  @P0 MOV R9, RZ ;  /* 0x000000ff00090202 */ /* 0x000fe20000000f00 */
[----:B------:R-:W-:Y:S02]  /*19d0*/  @!P0 IMAD.MOV.U32 R9, RZ, RZ, -0x40 ;  /* 0xffffffc0ff098424 */ /* 0x000fe400078e00ff */
[----:B------:R-:W-:Y:S01]  /*19e0*/  @!P0 FFMA R8, R0, 1.84467440737095516160e+19, RZ ;  /* 0x5f80000000088823 */ /* 0x000fe200000000ff */
[----:B------:R-:W-:Y:S02]  /*19f0*/  @!P1 FFMA R5, R3, 1.84467440737095516160e+19, RZ ;  /* 0x5f80000003059823 */ /* 0x000fe400000000ff */
[----:B------:R-:W-:-:S07]  /*1a00*/  @!P1 IADD3 R9, PT, PT, R9, 0x40, RZ ;  /* 0x0000004009099810 */ /* 0x000fce0007ffe0ff */
.L_x_19:
[----:B------:R-:W-:Y:S01]  /*1a10*/  LEA R0, R7, 0xc0800000, 0x17 ;  /* 0xc080000007007811 */ /* 0x000fe200078eb8ff */
[----:B------:R-:W-:-:S03]  /*1a20*/  VIADD R6, R6, 0xffffff81 ;  /* 0xffffff8106067836 */ /* 0x000fc60000000000 */
[----:B------:R-:W-:Y:S01]  /*1a30*/  IADD3 R5, PT, PT, -R0, R5, RZ ;  /* 0x0000000500057210 */ /* 0x000fe20007ffe1ff */
[C---:B------:R-:W-:Y:S01]  /*1a40*/  IMAD R0, R6.reuse, -0x800000, R8 ;  /* 0xff80000006007824 */ /* 0x040fe200078e0208 */
[----:B------:R-:W-:Y:S02]  /*1a50*/  IADD3 R6, PT, PT, R6, 0x7f, -R7 ;  /* 0x0000007f06067810 */ /* 0x000fe40007ffe807 */
[----:B------:R-:W0:Y:S01]  /*1a60*/  MUFU.RCP R3, R5 ;  /* 0x0000000500037308 */ /* 0x000e220000001000 */
[----:B------:R-:W-:Y:S01]  /*1a70*/  FADD.FTZ R11, -R5, -RZ ;  /* 0x800000ff050b7221 */ /* 0x000fe20000010100 */
[----:B------:R-:W-:-:S03]  /*1a80*/  IADD3 R6, PT, PT, R6, R9, RZ ;  /* 0x0000000906067210 */ /* 0x000fc60007ffe0ff */
[----:B0-----:R-:W-:-:S04]  /*1a90*/  FFMA R10, R3, R11, 1 ;  /* 0x3f800000030a7423 */ /* 0x001fc8000000000b */
[----:B------:R-:W-:-:S04]  /*1aa0*/  FFMA R10, R3, R10, R3 ;  /* 0x0000000a030a7223 */ /* 0x000fc80000000003 */
[----:B------:R-:W-:-:S04]  /*1ab0*/  FFMA R3, R0, R10, RZ ;  /* 0x0000000a00037223 */ /* 0x000fc800000000ff */
[----:B------:R-:W-:-:S04]  /*1ac0*/  FFMA R8, R11, R3, R0 ;  /* 0x000000030b087223 */ /* 0x000fc80000000000 */
[----:B------:R-:W-:-:S04]  /*1ad0*/  FFMA R13, R10, R8, R3 ;  /* 0x000000080a0d7223 */ /* 0x000fc80000000003 */
[----:B------:R-:W-:-:S04]  /*1ae0*/  FFMA R8, R11, R13, R0 ;  /* 0x0000000d0b087223 */ /* 0x000fc80000000000 */
[----:B------:R-:W-:-:S05]  /*1af0*/  FFMA R3, R10, R8, R13 ;  /* 0x000000080a037223 */ /* 0x000fca000000000d */
[----:B------:R-:W-:-:S04]  /*1b00*/  SHF.R.U32.HI R0, RZ, 0x17, R3 ;  /* 0x00000017ff007819 */ /* 0x000fc80000011603 */
[----:B------:R-:W-:-:S04]  /*1b10*/  LOP3.LUT R0, R0, 0xff, RZ, 0xc0, !PT ;  /* 0x000000ff00007812 */ /* 0x000fc800078ec0ff */
[----:B------:R-:W-:-:S05]  /*1b20*/  IADD3 R9, PT, PT, R0, R6, RZ ;  /* 0x0000000600097210 */ /* 0x000fca0007ffe0ff */
[----:B------:R-:W-:-:S05]  /*1b30*/  VIADD R0, R9, 0xffffffff ;  /* 0xffffffff09007836 */ /* 0x000fca0000000000 */
[----:B------:R-:W-:-:S13]  /*1b40*/  ISETP.GE.U32.AND P0, PT, R0, 0xfe, PT ;  /* 0x000000fe0000780c */ /* 0x000fda0003f06070 */
[----:B------:R-:W-:Y:S05]  /*1b50*/  @!P0 BRA `(.L_x_24) ;  /* 0x0000000000808947 */ /* 0x000fea0003800000 */
[----:B------:R-:W-:-:S13]  /*1b60*/  ISETP.GT.AND P0, PT, R9, 0xfe, PT ;  /* 0x000000fe0900780c */ /* 0x000fda0003f04270 */
[----:B------:R-:W-:Y:S05]  /*1b70*/  @P0 BRA `(.L_x_25) ;  /* 0x00000000006c0947 */ /* 0x000fea0003800000 */
[----:B------:R-:W-:-:S13]  /*1b80*/  ISETP.GE.AND P0, PT, R9, 0x1, PT ;  /* 0x000000010900780c */ /* 0x000fda0003f06270 */
[----:B------:R-:W-:Y:S05]  /*1b90*/  @P0 BRA `(.L_x_26) ;  /* 0x0000000000980947 */ /* 0x000fea0003800000 */
[----:B------:R-:W-:Y:S02]  /*1ba0*/  ISETP.GE.AND P0, PT, R9, -0x18, PT ;  /* 0xffffffe80900780c */ /* 0x000fe40003f06270 */
[----:B------:R-:W-:-:S11]  /*1bb0*/  LOP3.LUT R3, R3, 0x80000000, RZ, 0xc0, !PT ;  /* 0x8000000003037812 */ /* 0x000fd600078ec0ff */
[----:B------:R-:W-:Y:S05]  /*1bc0*/  @!P0 BRA `(.L_x_26) ;  /* 0x00000000008c8947 */ /* 0x000fea0003800000 */
[CCC-:B------:R-:W-:Y:S01]  /*1bd0*/  FFMA.RZ R0, R10.reuse, R8.reuse, R13.reuse ;  /* 0x000000080a007223 */ /* 0x1c0fe2000000c00d */
[C---:B------:R-:W-:Y:S01]  /*1be0*/  IADD3 R7, PT, PT, R9.reuse, 0x20, RZ ;  /* 0x0000002009077810 */ /* 0x040fe20007ffe0ff */
[-CC-:B------:R-:W-:Y:S01]  /*1bf0*/  FFMA.RM R5, R10, R8.reuse, R13.reuse ;  /* 0x000000080a057223 */ /* 0x180fe2000000400d */
[C---:B------:R-:W-:Y:S02]  /*1c00*/  ISETP.NE.AND P2, PT, R9.reuse, RZ, PT ;  /* 0x000000ff0900720c */ /* 0x040fe40003f45270 */
[----:B------:R-:W-:Y:S01]  /*1c10*/  LOP3.LUT R6, R0, 0x7fffff, RZ, 0xc0, !PT ;  /* 0x007fffff00067812 */ /* 0x000fe200078ec0ff */
[----:B------:R-:W-:Y:S01]  /*1c20*/  FFMA.RP R0, R10, R8, R13 ;  /* 0x000000080a007223 */ /* 0x000fe2000000800d */
[C---:B------:R-:W-:Y:S02]  /*1c30*/  ISETP.NE.AND P1, PT, R9.reuse, RZ, PT ;  /* 0x000000ff0900720c */ /* 0x040fe40003f25270 */
[----:B------:R-:W-:Y:S02]  /*1c40*/  LOP3.LUT R6, R6, 0x800000, RZ, 0xfc, !PT ;  /* 0x0080000006067812 */ /* 0x000fe400078efcff */
[----:B------:R-:W-:-:S02]  /*1c50*/  IADD3 R8, PT, PT, -R9, RZ, RZ ;  /* 0x000000ff09087210 */ /* 0x000fc40007ffe1ff */
[----:B------:R-:W-:Y:S02]  /*1c60*/  SHF.L.U32 R7, R6, R7, RZ ;  /* 0x0000000706077219 */ /* 0x000fe400000006ff */
[----:B------:R-:W-:Y:S02]  /*1c70*/  FSETP.NEU.FTZ.AND P0, PT, R0, R5, PT ;  /* 0x000000050000720b */ /* 0x000fe40003f1d000 */
[----:B------:R-:W-:Y:S02]  /*1c80*/  SEL R5, R8, RZ, P2 ;  /* 0x000000ff08057207 */ /* 0x000fe40001000000 */
[----:B------:R-:W-:Y:S02]  /*1c90*/  ISETP.NE.AND P1, PT, R7, RZ, P1 ;  /* 0x000000ff0700720c */ /* 0x000fe40000f25270 */
[----:B------:R-:W-:Y:S02]  /*1ca0*/  SHF.R.U32.HI R5, RZ, R5, R6 ;  /* 0x00000005ff057219 */ /* 0x000fe40000011606 */
[----:B------:R-:W-:-:S02]  /*1cb0*/  PLOP3.LUT P0, PT, P0, P1, PT, 0xf8, 0x8f ;  /* 0x00000000008f781c */ /* 0x000fc40000703f70 */
[----:B------:R-:W-:Y:S02]  /*1cc0*/  SHF.R.U32.HI R7, RZ, 0x1, R5 ;  /* 0x00000001ff077819 */ /* 0x000fe40000011605 */
[----:B------:R-:W-:-:S04]  /*1cd0*/  SEL R0, RZ, 0x1, !P0 ;  /* 0x00000001ff007807 */ /* 0x000fc80004000000 */
[----:B------:R-:W-:-:S04]  /*1ce0*/  LOP3.LUT R0, R0, 0x1, R7, 0xf8, !PT ;  /* 0x0000000100007812 */ /* 0x000fc800078ef807 */
[----:B------:R-:W-:-:S05]  /*1cf0*/  LOP3.LUT R0, R0, R5, RZ, 0xc0, !PT ;  /* 0x0000000500007212 */ /* 0x000fca00078ec0ff */
[----:B------:R-:W-:-:S05]  /*1d00*/  IMAD.IADD R0, R7, 0x1, R0 ;  /* 0x0000000107007824 */ /* 0x000fca00078e0200 */
[----:B------:R-:W-:Y:S01]  /*1d10*/  LOP3.LUT R3, R0, R3, RZ, 0xfc, !PT ;  /* 0x0000000300037212 */ /* 0x000fe200078efcff */
[----:B------:R-:W-:Y:S06]  /*1d20*/  BRA `(.L_x_26) ;  /* 0x0000000000347947 */ /* 0x000fec0003800000 */
.L_x_25:
[----:B------:R-:W-:-:S04]  /*1d30*/  LOP3.LUT R3, R3, 0x80000000, RZ, 0xc0, !PT ;  /* 0x8000000003037812 */ /* 0x000fc800078ec0ff */
[----:B------:R-:W-:Y:S01]  /*1d40*/  LOP3.LUT R3, R3, 0x7f800000, RZ, 0xfc, !PT ;  /* 0x7f80000003037812 */ /* 0x000fe200078efcff */
[----:B------:R-:W-:Y:S06]  /*1d50*/  BRA `(.L_x_26) ;  /* 0x0000000000287947 */ /* 0x000fec0003800000 */
.L_x_24:
[----:B------:R-:W-:Y:S01]  /*1d60*/  LEA R3, R6, R3, 0x17 ;  /* 0x0000000306037211 */ /* 0x000fe200078eb8ff */
[----:B------:R-:W-:Y:S06]  /*1d70*/  BRA `(.L_x_26) ;  /* 0x0000000000207947 */ /* 0x000fec0003800000 */
.L_x_23:
[----:B------:R-:W-:-:S04]  /*1d80*/  LOP3.LUT R3, R5, 0x80000000, R8, 0x48, !PT ;  /* 0x8000000005037812 */ /* 0x000fc800078e4808 */
[----:B------:R-:W-:Y:S01]  /*1d90*/  LOP3.LUT R3, R3, 0x7f800000, RZ, 0xfc, !PT ;  /* 0x7f80000003037812 */ /* 0x000fe200078efcff */
[----:B------:R-:W-:Y:S06]  /*1da0*/  BRA `(.L_x_26) ;  /* 0x0000000000147947 */ /* 0x000fec0003800000 */
.L_x_22:
[----:B------:R-:W-:Y:S01]  /*1db0*/  LOP3.LUT R3, R5, 0x80000000, R8, 0x48, !PT ;  /* 0x8000000005037812 */ /* 0x000fe200078e4808 */
[----:B------:R-:W-:Y:S06]  /*1dc0*/  BRA `(.L_x_26) ;  /* 0x00000000000c7947 */ /* 0x000fec0003800000 */
.L_x_21:
[----:B------:R-:W0:Y:S01]  /*1dd0*/  MUFU.RSQ R3, -QNAN ;  /* 0xffc0000000037908 */ /* 0x000e220000001400 */
[----:B------:R-:W-:Y:S05]  /*1de0*/  BRA `(.L_x_26) ;  /* 0x0000000000047947 */ /* 0x000fea0003800000 */
.L_x_20:
[----:B------:R-:W-:-:S07]  /*1df0*/  FADD.FTZ R3, R0, R3 ;  /* 0x0000000300037221 */ /* 0x000fce0000010000 */
.L_x_26:
[----:B------:R-:W-:-:S04]  /*1e00*/  HFMA2 R5, -RZ, RZ, 0, 0 ;  /* 0x00000000ff057431 */ /* 0x000fc800000001ff */
[----:B0-----:R-:W-:Y:S05]  /*1e10*/  RET.REL.NODEC R4 `(_Z27correlation_backward_input2iPfiiiiiiiiiPKfiiiS1_iiiiiiii) ;  /* 0xffffffe004787950 */ /* 0x001fea0003c3ffff */
.L_x_27:
        /* <DEDUP_REMOVED lines=14> */
.L_x_85:


//--------------------- .text._Z27correlation_backward_input1iPfiiiiiiPKfiiiS1_iiiiiiii --------------------------
	.section	.text._Z27correlation_backward_input1iPfiiiiiiPKfiiiS1_iiiiiiii,"ax",@progbits
	.align	128
        .global         _Z27correlation_backward_input1iPfiiiiiiPKfiiiS1_iiiiiiii
        .type           _Z27correlation_backward_input1iPfiiiiiiPKfiiiS1_iiiiiiii,@function
        .size           _Z27correlation_backward_input1iPfiiiiiiPKfiiiS1_iiiiiiii,(.L_x_86 - _Z27correlation_backward_input1iPfiiiiiiPKfiiiS1_iiiiiiii)
        .other          _Z27correlation_backward_input1iPfiiiiiiPKfiiiS1_iiiiiiii,@"STO_CUDA_ENTRY STV_DEFAULT"
_Z27correlation_backward_input1iPfiiiiiiPKfiiiS1_iiiiiiii:
.text._Z27correlation_backward_input1iPfiiiiiiPKfiiiS1_iiiiiiii:
[----:B------:R-:W-:Y:S08]  /*0000*/  LDC R1, c[0x0][0x37c] ;  /* 0x0000df00ff017b82 */ /* 0x000ff00000000800 */
[----:B------:R-:W0:Y:S01]  /*0010*/  LDC.64 R2, c[0x0][0x3d0] ;  /* 0x0000f400ff027b82 */ /* 0x000e220000000a00 */
[----:B------:R-:W1:Y:S01]  /*0020*/  S2R R8, SR_CTAID.Y ;  /* 0x0000000000087919 */ /* 0x000e620000002600 */
[----:B------:R-:W1:Y:S01]  /*0030*/  LDCU UR5, c[0x0][0x3c8] ;  /* 0x00007900ff0577ac */ /* 0x000e620008000800 */
[----:B------:R-:W2:Y:S05]  /*0040*/  LDCU UR6, c[0x0][0x3dc] ;  /* 0x00007b80ff0677ac */ /* 0x000eaa0008000800 */
[----:B------:R-:W3:Y:S01]  /*0050*/  S2UR UR4, SR_CTAID.X ;  /* 0x00000000000479c3 */ /* 0x000ee20000002500 */
[----:B0-----:R-:W-:-:S02]  /*0060*/  IABS R0, R3 ;  /* 0x0000000300007213 */ /* 0x001fc40000000000 */
[C---:B--2---:R-:W-:Y:S02]  /*0070*/  IADD3 R10, PT, PT, R2.reuse, UR6, RZ ;  /* 0x00000006020a7c10 */ /* 0x044fe4000fffe0ff */
[----:B------:R-:W0:Y:S01]  /*0080*/  I2F.RP R9, R0 ;  /* 0x0000000000097306 */ /* 0x000e220000209400 */
[----:B------:R-:W-:Y:S01]  /*0090*/  IADD3 R12, PT, PT, -R2, UR6, RZ ;  /* 0x00000006020c7c10 */ /* 0x000fe2000fffe1ff */
[----:B---3--:R-:W-:Y:S02]  /*00a0*/  IMAD R6, R3, UR4, RZ ;  /* 0x0000000403067c24 */ /* 0x008fe4000f8e02ff */
[----:B-1----:R-:W-:Y:S02]  /*00b0*/  IMAD R21, R8, R3, UR5 ;  /* 0x0000000508157e24 */ /* 0x002fe4000f8e0203 */
[----:B------:R-:W-:Y:S02]  /*00c0*/  VIADD R7, R6, UR5 ;  /* 0x0000000506077c36 */ /* 0x000fe40008000000 */
[----:B------:R-:W-:-:S02]  /*00d0*/  IMAD.IADD R14, R21, 0x1, R12 ;  /* 0x00000001150e7824 */ /* 0x000fc400078e020c */
[C---:B------:R-:W-:Y:S01]  /*00e0*/  IMAD.IADD R12, R7.reuse, 0x1, R12 ;  /* 0x00000001070c7824 */ /* 0x040fe200078e020c */
[----:B------:R-:W-:Y:S01]  /*00f0*/  IADD3 R2, PT, PT, R7, -R10, RZ ;  /* 0x8000000a07027210 */ /* 0x000fe20007ffe0ff */
[----:B------:R-:W-:Y:S01]  /*0100*/  IMAD.IADD R10, R21, 0x1, -R10 ;  /* 0x00000001150a7824 */ /* 0x000fe200078e0a0a */
[----:B0-----:R-:W0:Y:S01]  /*0110*/  MUFU.RCP R9, R9 ;  /* 0x0000000900097308 */ /* 0x001e220000001000 */
[----:B------:R-:W-:Y:S02]  /*0120*/  IABS R17, R14 ;  /* 0x0000000e00117213 */ /* 0x000fe40000000000 */
[----:B------:R-:W-:Y:S02]  /*0130*/  IABS R11, R2 ;  /* 0x00000002000b7213 */ /* 0x000fe40000000000 */
[----:B------:R-:W-:Y:S02]  /*0140*/  IABS R18, R12 ;  /* 0x0000000c00127213 */ /* 0x000fe40000000000 */
[----:B------:R-:W-:-:S02]  /*0150*/  IABS R16, R10 ;  /* 0x0000000a00107213 */ /* 0x000fc40000000000 */
[-C--:B------:R-:W-:Y:S02]  /*0160*/  LOP3.LUT R12, R12, R3.reuse, RZ, 0x3c, !PT ;  /* 0x000000030c0c7212 */ /* 0x080fe400078e3cff */
[-C--:B------:R-:W-:Y:S02]  /*0170*/  LOP3.LUT R14, R14, R3.reuse, RZ, 0x3c, !PT ;  /* 0x000000030e0e7212 */ /* 0x080fe400078e3cff */
[-C--:B------:R-:W-:Y:S02]  /*0180*/  LOP3.LUT R2, R2, R3.reuse, RZ, 0x3c, !PT ;  /* 0x0000000302027212 */ /* 0x080fe400078e3cff */
[----:B------:R-:W-:Y:S01]  /*0190*/  LOP3.LUT R10, R10, R3, RZ, 0x3c, !PT ;  /* 0x000000030a0a7212 */ /* 0x000fe200078e3cff */
[----:B0-----:R-:W-:-:S03]  /*01a0*/  VIADD R4, R9, 0xffffffe ;  /* 0x0ffffffe09047836 */ /* 0x001fc60000000000 */
[----:B------:R-:W-:Y:S01]  /*01b0*/  ISETP.GE.AND P1, PT, R10, RZ, PT ;  /* 0x000000ff0a00720c */ /* 0x000fe20003f26270 */
[----:B------:R0:W1:Y:S02]  /*01c0*/  F2I.FTZ.U32.TRUNC.NTZ R5, R4 ;  /* 0x0000000400057305 */ /* 0x000064000021f000 */
[----:B0-----:R-:W-:Y:S02]  /*01d0*/  HFMA2 R4, -RZ, RZ, 0, 0 ;  /* 0x00000000ff047431 */ /* 0x001fe400000001ff */
[----:B-1----:R-:W-:-:S04]  /*01e0*/  IMAD.MOV R9, RZ, RZ, -R5 ;  /* 0x000000ffff097224 */ /* 0x002fc800078e0a05 */
[----:B------:R-:W-:-:S04]  /*01f0*/  IMAD R9, R9, R0, RZ ;  /* 0x0000000009097224 */ /* 0x000fc800078e02ff */
[----:B------:R-:W-:Y:S01]  /*0200*/  IMAD.HI.U32 R5, R5, R9, R4 ;  /* 0x0000000905057227 */ /* 0x000fe200078e0004 */
[----:B------:R-:W-:-:S05]  /*0210*/  MOV R9, R11 ;  /* 0x0000000b00097202 */ /* 0x000fca0000000f00 */
[----:B------:R-:W-:-:S04]  /*0220*/  IMAD.HI.U32 R4, R5, R9, RZ ;  /* 0x0000000905047227 */ /* 0x000fc800078e00ff */
[----:B------:R-:W-:Y:S01]  /*0230*/  IMAD.HI.U32 R11, R5, R17, RZ ;  /* 0x00000011050b7227 */ /* 0x000fe200078e00ff */
[----:B------:R-:W-:-:S03]  /*0240*/  IADD3 R13, PT, PT, -R4, RZ, RZ ;  /* 0x000000ff040d7210 */ /* 0x000fc60007ffe1ff */
[----:B------:R-:W-:-:S04]  /*0250*/  IMAD.HI.U32 R15, R5, R18, RZ ;  /* 0x00000012050f7227 */ /* 0x000fc800078e00ff */
[C---:B------:R-:W-:Y:S02]  /*0260*/  IMAD R9, R0.reuse, R13, R9 ;  /* 0x0000000d00097224 */ /* 0x040fe400078e0209 */
[----:B------:R-:W-:Y:S02]  /*0270*/  IMAD.MOV R13, RZ, RZ, -R11 ;  /* 0x000000ffff0d7224 */ /* 0x000fe400078e0a0b */
[----:B------:R-:W-:Y:S01]  /*0280*/  IMAD.HI.U32 R7, R5, R16, RZ ;  /* 0x0000001005077227 */ /* 0x000fe200078e00ff */
[----:B------:R-:W-:-:S03]  /*0290*/  ISETP.GT.U32.AND P4, PT, R0, R9, PT ;  /* 0x000000090000720c */ /* 0x000fc60003f84070 */
[----:B------:R-:W-:Y:S01]  /*02a0*/  IMAD R13, R0, R13, R17 ;  /* 0x0000000d000d7224 */ /* 0x000fe200078e0211 */
[----:B------:R-:W-:Y:S01]  /*02b0*/  IADD3 R5, PT, PT, -R7, RZ, RZ ;  /* 0x000000ff07057210 */ /* 0x000fe20007ffe1ff */
[----:B------:R-:W-:-:S03]  /*02c0*/  IMAD.MOV R17, RZ, RZ, -R15 ;  /* 0x000000ffff117224 */ /* 0x000fc600078e0a0f */
[C---:B------:R-:W-:Y:S01]  /*02d0*/  ISETP.GT.U32.AND P6, PT, R0.reuse, R13, PT ;  /* 0x0000000d0000720c */ /* 0x040fe20003fc4070 */
[C---:B------:R-:W-:Y:S02]  /*02e0*/  IMAD R17, R0.reuse, R17, R18 ;  /* 0x0000001100117224 */ /* 0x040fe400078e0212 */
[----:B------:R-:W-:Y:S01]  /*02f0*/  IMAD R5, R0, R5, R16 ;  /* 0x0000000500057224 */ /* 0x000fe200078e0210 */
[----:B------:R-:W0:Y:S01]  /*0300*/  LDC R18, c[0x0][0x3b4] ;  /* 0x0000ed00ff127b82 */ /* 0x000e220000000800 */
[-C--:B------:R-:W-:Y:S01]  /*0310*/  @!P4 IADD3 R9, PT, PT, R9, -R0.reuse, RZ ;  /* 0x800000000909c210 */ /* 0x080fe20007ffe0ff */
[----:B------:R-:W-:Y:S01]  /*0320*/  @!P4 VIADD R4, R4, 0x1 ;  /* 0x000000010404c836 */ /* 0x000fe20000000000 */
[C---:B------:R-:W-:Y:S02]  /*0330*/  ISETP.GT.U32.AND P0, PT, R0.reuse, R17, PT ;  /* 0x000000110000720c */ /* 0x040fe40003f04070 */
[----:B------:R-:W-:Y:S02]  /*0340*/  ISETP.GT.U32.AND P3, PT, R0, R5, PT ;  /* 0x000000050000720c */ /* 0x000fe40003f64070 */
[----:B------:R-:W-:-:S02]  /*0350*/  ISETP.GE.U32.AND P5, PT, R9, R0, PT ;  /* 0x000000000900720c */ /* 0x000fc40003fa6070 */
[--C-:B------:R-:W-:Y:S02]  /*0360*/  @!P6 IMAD.IADD R13, R13, 0x1, -R0.reuse ;  /* 0x000000010d0de824 */ /* 0x100fe400078e0a00 */
[----:B------:R-:W-:Y:S01]  /*0370*/  @!P6 VIADD R11, R11, 0x1 ;  /* 0x000000010b0be836 */ /* 0x000fe20000000000 */
[----:B------:R-:W-:Y:S02]  /*0380*/  ISETP.GE.AND P6, PT, R2, RZ, PT ;  /* 0x000000ff0200720c */ /* 0x000fe40003fc6270 */
[-C--:B------:R-:W-:Y:S02]  /*0390*/  ISETP.GE.U32.AND P2, PT, R13, R0.reuse, PT ;  /* 0x000000000d00720c */ /* 0x080fe40003f46070 */
[----:B------:R-:W-:Y:S02]  /*03a0*/  @!P0 IMAD.IADD R17, R17, 0x1, -R0 ;  /* 0x0000000111118824 */ /* 0x000fe400078e0a00 */
[----:B------:R-:W-:Y:S01]  /*03b0*/  @!P3 IADD3 R5, PT, PT, R5, -R0, RZ ;  /* 0x800000000505b210 */ /* 0x000fe20007ffe0ff */
[----:B------:R-:W-:Y:S01]  /*03c0*/  @!P0 VIADD R15, R15, 0x1 ;  /* 0x000000010f0f8836 */ /* 0x000fe20000000000 */
[----:B------:R-:W-:-:S02]  /*03d0*/  @P5 IADD3 R4, PT, PT, R4, 0x1, RZ ;  /* 0x0000000104045810 */ /* 0x000fc40007ffe0ff */
[-C--:B------:R-:W-:Y:S02]  /*03e0*/  ISETP.GE.U32.AND P4, PT, R17, R0.reuse, PT ;  /* 0x000000001100720c */ /* 0x080fe40003f86070 */
[----:B------:R-:W-:Y:S01]  /*03f0*/  ISETP.GE.U32.AND P5, PT, R5, R0, PT ;  /* 0x000000000500720c */ /* 0x000fe20003fa6070 */
[----:B------:R-:W1:Y:S01]  /*0400*/  LDC R17, c[0x0][0x3b8] ;  /* 0x0000ee00ff117b82 */ /* 0x000e620000000800 */
[----:B------:R-:W-:Y:S02]  /*0410*/  @!P3 IADD3 R7, PT, PT, R7, 0x1, RZ ;  /* 0x000000010707b810 */ /* 0x000fe40007ffe0ff */
[----:B------:R-:W-:Y:S02]  /*0420*/  @P2 IADD3 R11, PT, PT, R11, 0x1, RZ ;  /* 0x000000010b0b2810 */ /* 0x000fe40007ffe0ff */
[----:B------:R-:W-:Y:S02]  /*0430*/  ISETP.GE.AND P2, PT, R12, RZ, PT ;  /* 0x000000ff0c00720c */ /* 0x000fe40003f46270 */
[----:B------:R-:W-:-:S02]  /*0440*/  ISETP.GE.AND P3, PT, R14, RZ, PT ;  /* 0x000000ff0e00720c */ /* 0x000fc40003f66270 */
[----:B------:R-:W-:Y:S02]  /*0450*/  ISETP.NE.AND P0, PT, R3, RZ, PT ;  /* 0x000000ff0300720c */ /* 0x000fe40003f05270 */
[----:B------:R-:W-:Y:S01]  /*0460*/  @P4 IADD3 R15, PT, PT, R15, 0x1, RZ ;  /* 0x000000010f0f4810 */ /* 0x000fe20007ffe0ff */
[----:B------:R-:W-:Y:S01]  /*0470*/  @P5 VIADD R7, R7, 0x1 ;  /* 0x0000000107075836 */ /* 0x000fe20000000000 */
[----:B------:R-:W-:Y:S02]  /*0480*/  LOP3.LUT R0, RZ, R3, RZ, 0x33, !PT ;  /* 0x00000003ff007212 */ /* 0x000fe400078e33ff */
[----:B------:R-:W-:Y:S01]  /*0490*/  @!P6 IADD3 R4, PT, PT, -R4, RZ, RZ ;  /* 0x000000ff0404e210 */ /* 0x000fe20007ffe1ff */
[----:B------:R-:W-:Y:S02]  /*04a0*/  @!P1 IMAD.MOV R7, RZ, RZ, -R7 ;  /* 0x000000ffff079224 */ /* 0x000fe400078e0a07 */
[----:B------:R-:W-:Y:S02]  /*04b0*/  @!P2 IMAD.MOV R15, RZ, RZ, -R15 ;  /* 0x000000ffff0fa224 */ /* 0x000fe400078e0a0f */
[----:B------:R-:W-:-:S02]  /*04c0*/  @!P3 IADD3 R11, PT, PT, -R11, RZ, RZ ;  /* 0x000000ff0b0bb210 */ /* 0x000fc40007ffe1ff */
[C---:B------:R-:W-:Y:S02]  /*04d0*/  SEL R16, R0.reuse, R7, !P0 ;  /* 0x0000000700107207 */ /* 0x040fe40004000000 */
[C---:B------:R-:W-:Y:S02]  /*04e0*/  SEL R2, R0.reuse, R15, !P0 ;  /* 0x0000000f00027207 */ /* 0x040fe40004000000 */
[C---:B------:R-:W-:Y:S02]  /*04f0*/  SEL R11, R0.reuse, R11, !P0 ;  /* 0x0000000b000b7207 */ /* 0x040fe40004000000 */
[----:B------:R-:W-:Y:S02]  /*0500*/  SEL R15, R0, R4, !P0 ;  /* 0x00000004000f7207 */ /* 0x000fe40004000000 */
[----:B------:R-:W-:Y:S02]  /*0510*/  LOP3.LUT R0, R11, R2, RZ, 0xfc, !PT ;  /* 0x000000020b007212 */ /* 0x000fe400078efcff */
[----:B0-----:R-:W-:-:S02]  /*0520*/  ISETP.GE.AND P0, PT, R15, R18, PT ;  /* 0x000000120f00720c */ /* 0x001fc40003f06270 */
[----:B------:R-:W-:Y:S02]  /*0530*/  SHF.R.U32.HI R0, RZ, 0x1f, R0 ;  /* 0x0000001fff007819 */ /* 0x000fe40000011600 */
[----:B-1----:R-:W-:-:S04]  /*0540*/  ISETP.GE.OR P0, PT, R16, R17, P0 ;  /* 0x000000111000720c */ /* 0x002fc80000706670 */
[----:B------:R-:W-:-:S04]  /*0550*/  ISETP.EQ.U32.OR P0, PT, R0, 0x1, P0 ;  /* 0x000000010000780c */ /* 0x000fc80000702470 */
[----:B------:R-:W-:-:S04]  /*0560*/  ISETP.GT.OR P0, PT, R16, R11, P0 ;  /* 0x0000000b1000720c */ /* 0x000fc80000704670 */
[----:B------:R-:W-:-:S13]  /*0570*/  ISETP.GT.OR P0, PT, R15, R2, P0 ;  /* 0x000000020f00720c */ /* 0x000fda0000704670 */
[----:B------:R-:W-:Y:S05]  /*0580*/  @P0 EXIT ;  /* 0x000000000000094d */ /* 0x000fea0003800000 */
[----:B------:R-:W0:Y:S01]  /*0590*/  S2R R20, SR_TID.X ;  /* 0x0000000000147919 */ /* 0x000e220000002100 */
[----:B------:R-:W1:Y:S01]  /*05a0*/  S2UR UR5, SR_CgaCtaId ;  /* 0x00000000000579c3 */ /* 0x000e620000008800 */
[----:B------:R-:W-:Y:S01]  /*05b0*/  UMOV UR4, 0x400 ;  /* 0x0000040000047882 */ /* 0x000fe20000000000 */
[----:B------:R-:W2:Y:S01]  /*05c0*/  LDCU UR6, c[0x0][0x3b0] ;  /* 0x00007600ff0677ac */ /* 0x000ea20008000800 */
[----:B------:R-:W-:Y:S01]  /*05d0*/  BSSY.RECONVERGENT B0, `(.L_x_28) ;  /* 0x00000bf000007945 */ /* 0x000fe20003800200 */
[----:B------:R-:W-:Y:S01]  /*05e0*/  VIADDMNMX R17, R17, 0xffffffff, R11, PT ;  /* 0xffffffff11117846 */ /* 0x000fe2000380010b */
[----:B------:R-:W3:Y:S01]  /*05f0*/  LDCU.64 UR10, c[0x0][0x358] ;  /* 0x00006b00ff0a77ac */ /* 0x000ee20008000a00 */
[----:B------:R-:W-:Y:S02]  /*0600*/  VIADDMNMX R18, R18, 0xffffffff, R2, PT ;  /* 0xffffffff12127846 */ /* 0x000fe40003800102 */
[----:B------:R-:W-:Y:S02]  /*0610*/  VIMNMX R16, PT, PT, RZ, R16, !PT ;  /* 0x00000010ff107248 */ /* 0x000fe40007fe0100 */
[----:B------:R-:W-:Y:S01]  /*0620*/  VIMNMX R15, PT, PT, RZ, R15, !PT ;  /* 0x0000000fff0f7248 */ /* 0x000fe20007fe0100 */
[----:B-1----:R-:W-:Y:S01]  /*0630*/  ULEA UR4, UR5, UR4, 0x18 ;  /* 0x0000000405047291 */ /* 0x002fe2000f8ec0ff */
[----:B------:R-:W1:Y:S05]  /*0640*/  S2UR UR5, SR_CTAID.Z ;  /* 0x00000000000579c3 */ /* 0x000e6a0000002700 */
[----:B0-----:R-:W-:-:S02]  /*0650*/  LEA R19, R20, UR4, 0x2 ;  /* 0x0000000414137c11 */ /* 0x001fc4000f8e10ff */
[----:B--2---:R-:W-:-:S03]  /*0660*/  ISETP.GE.AND P0, PT, R20, UR6, PT ;  /* 0x0000000614007c0c */ /* 0x004fc6000bf06270 */
[----:B------:R0:W-:Y:S10]  /*0670*/  STS [R19], RZ ;  /* 0x000000ff13007388 */ /* 0x0001f40000000800 */
[----:B0--3--:R-:W-:Y:S05]  /*0680*/  @P0 BRA `(.L_x_29) ;  /* 0x0000000800cc0947 */ /* 0x009fea0003800000 */
[----:B------:R-:W0:Y:S01]  /*0690*/  LDC.64 R2, c[0x0][0x3a8] ;  /* 0x0000ea00ff027b82 */ /* 0x000e220000000a00 */
[----:B------:R-:W-:Y:S01]  /*06a0*/  IADD3 R11, PT, PT, R17, 0x1, -R16 ;  /* 0x00000001110b7810 */ /* 0x000fe20007ffe810 */
[----:B------:R-:W-:Y:S01]  /*06b0*/  IMAD.MOV.U32 R14, RZ, RZ, RZ ;  /* 0x000000ffff0e7224 */ /* 0x000fe200078e00ff */
[----:B------:R-:W-:Y:S02]  /*06c0*/  MOV R12, R20 ;  /* 0x00000014000c7202 */ /* 0x000fe40000000f00 */
[C---:B------:R-:W-:Y:S02]  /*06d0*/  LOP3.LUT R10, R11.reuse, 0xfffffff0, RZ, 0xc0, !PT ;  /* 0xfffffff00b0a7812 */ /* 0x040fe400078ec0ff */
[C---:B------:R-:W-:Y:S01]  /*06e0*/  LOP3.LUT R25, R11.reuse, 0xf, RZ, 0xc0, !PT ;  /* 0x0000000f0b197812 */ /* 0x040fe200078ec0ff */
[----:B------:R-:W1:Y:S01]  /*06f0*/  LDC R13, c[0x0][0x390] ;  /* 0x0000e400ff0d7b82 */ /* 0x000e620000000800 */
[C---:B------:R-:W-:Y:S01]  /*0700*/  LOP3.LUT R24, R11.reuse, 0x7, RZ, 0xc0, !PT ;  /* 0x000000070b187812 */ /* 0x040fe200078ec0ff */
[----:B------:R-:W-:Y:S01]  /*0710*/  IMAD.MOV R10, RZ, RZ, -R10 ;  /* 0x000000ffff0a7224 */ /* 0x000fe200078e0a0a */
[----:B------:R-:W-:-:S05]  /*0720*/  LOP3.LUT R11, R11, 0x3, RZ, 0xc0, !PT ;  /* 0x000000030b0b7812 */ /* 0x000fca00078ec0ff */
[----:B------:R-:W1:Y:S01]  /*0730*/  LDC R0, c[0x0][0x380] ;  /* 0x0000e000ff007b82 */ /* 0x000e620000000800 */
[----:B0-----:R-:W-:-:S04]  /*0740*/  IADD3 R2, P0, PT, R2, 0x20, RZ ;  /* 0x0000002002027810 */ /* 0x001fc80007f1e0ff */
[----:B------:R-:W-:Y:S01]  /*0750*/  IADD3.X R3, PT, PT, RZ, R3, RZ, P0, !PT ;  /* 0x00000003ff037210 */ /* 0x000fe200007fe4ff */
[----:B-1----:R-:W-:-:S08]  /*0760*/  IMAD R13, R13, R0, UR5 ;  /* 0x000000050d0d7e24 */ /* 0x002fd0000f8e0200 */
.L_x_38:
[----:B------:R-:W-:-:S13]  /*0770*/  ISETP.GT.AND P0, PT, R15, R18, PT ;  /* 0x000000120f00720c */ /* 0x000fda0003f04270 */
[----:B01---5:R-:W-:Y:S05]  /*0780*/  @P0 BRA `(.L_x_30) ;  /* 0x00000008007c0947 */ /* 0x023fea0003800000 */
[----:B------:R-:W0:Y:S01]  /*0790*/  LDC R7, c[0x0][0x3e4] ;  /* 0x0000f900ff077b82 */ /* 0x000e220000000800 */
[----:B------:R-:W1:Y:S01]  /*07a0*/  LDCU UR4, c[0x0][0x3e0] ;  /* 0x00007c00ff0477ac */ /* 0x000e620008000800 */
[----:B------:R-:W2:Y:S01]  /*07b0*/  LDCU UR9, c[0x0][0x3c8] ;  /* 0x00007900ff0977ac */ /* 0x000ea20008000800 */
[----:B------:R-:W3:Y:S01]  /*07c0*/  LDCU UR6, c[0x0][0x3d8] ;  /* 0x00007b00ff0677ac */ /* 0x000ee20008000800 */
[----:B------:R-:W4:Y:S01]  /*07d0*/  LDCU UR7, c[0x0][0x398] ;  /* 0x00007300ff0777ac */ /* 0x000f220008000800 */
[----:B------:R-:W4:Y:S01]  /*07e0*/  LDCU UR8, c[0x0][0x394] ;  /* 0x00007280ff0877ac */ /* 0x000f220008000800 */
[----:B0-----:R-:W-:-:S04]  /*07f0*/  IABS R9, R7 ;  /* 0x0000000700097213 */ /* 0x001fc80000000000 */
[----:B------:R-:W0:Y:S08]  /*0800*/  I2F.RP R0, R9 ;  /* 0x0000000900007306 */ /* 0x000e300000209400 */
[----:B0-----:R-:W0:Y:S02]  /*0810*/  MUFU.RCP R0, R0 ;  /* 0x0000000000007308 */ /* 0x001e240000001000 */
[----:B0-----:R-:W-:-:S06]  /*0820*/  IADD3 R4, PT, PT, R0, 0xffffffe, RZ ;  /* 0x0ffffffe00047810 */ /* 0x001fcc0007ffe0ff */
[----:B------:R0:W1:Y:S02]  /*0830*/  F2I.FTZ.U32.TRUNC.NTZ R5, R4 ;  /* 0x0000000400057305 */ /* 0x000064000021f000 */
[----:B0-----:R-:W-:Y:S02]  /*0840*/  HFMA2 R4, -RZ, RZ, 0, 0 ;  /* 0x00000000ff047431 */ /* 0x001fe400000001ff */
[----:B-1----:R-:W-:-:S04]  /*0850*/  IMAD.MOV R22, RZ, RZ, -R5 ;  /* 0x000000ffff167224 */ /* 0x002fc800078e0a05 */
[----:B------:R-:W-:Y:S01]  /*0860*/  IMAD R23, R22, R9, RZ ;  /* 0x0000000916177224 */ /* 0x000fe200078e02ff */
[----:B------:R-:W-:-:S03]  /*0870*/  IABS R22, R12 ;  /* 0x0000000c00167213 */ /* 0x000fc60000000000 */
[----:B------:R-:W-:Y:S02]  /*0880*/  IMAD.HI.U32 R5, R5, R23, R4 ;  /* 0x0000001705057227 */ /* 0x000fe400078e0004 */
[----:B------:R-:W0:Y:S04]  /*0890*/  LDC R23, c[0x0][0x380] ;  /* 0x0000e000ff177b82 */ /* 0x000e280000000800 */
[----:B------:R-:W-:-:S04]  /*08a0*/  IMAD.HI.U32 R5, R5, R22, RZ ;  /* 0x0000001605057227 */ /* 0x000fc800078e00ff */
[----:B------:R-:W-:-:S04]  /*08b0*/  IMAD.MOV R0, RZ, RZ, -R5 ;  /* 0x000000ffff007224 */ /* 0x000fc800078e0a05 */
[----:B------:R-:W-:-:S05]  /*08c0*/  IMAD R0, R9, R0, R22 ;  /* 0x0000000009007224 */ /* 0x000fca00078e0216 */
[----:B------:R-:W-:-:S13]  /*08d0*/  ISETP.GT.U32.AND P1, PT, R9, R0, PT ;  /* 0x000000000900720c */ /* 0x000fda0003f24070 */
[-C--:B------:R-:W-:Y:S01]  /*08e0*/  @!P1 IADD3 R0, PT, PT, R0, -R9.reuse, RZ ;  /* 0x8000000900009210 */ /* 0x080fe20007ffe0ff */
[----:B------:R-:W-:Y:S01]  /*08f0*/  @!P1 VIADD R5, R5, 0x1 ;  /* 0x0000000105059836 */ /* 0x000fe20000000000 */
[----:B------:R-:W-:Y:S02]  /*0900*/  ISETP.NE.AND P1, PT, R7, RZ, PT ;  /* 0x000000ff0700720c */ /* 0x000fe40003f25270 */
[----:B------:R-:W-:Y:S02]  /*0910*/  ISETP.GE.U32.AND P0, PT, R0, R9, PT ;  /* 0x000000090000720c */ /* 0x000fe40003f06070 */
[----:B------:R-:W-:-:S04]  /*0920*/  LOP3.LUT R0, R12, R7, RZ, 0x3c, !PT ;  /* 0x000000070c007212 */ /* 0x000fc800078e3cff */
[----:B------:R-:W-:-:S07]  /*0930*/  ISETP.GE.AND P2, PT, R0, RZ, PT ;  /* 0x000000ff0000720c */ /* 0x000fce0003f46270 */
[----:B------:R-:W-:-:S05]  /*0940*/  @P0 IADD3 R5, PT, PT, R5, 0x1, RZ ;  /* 0x0000000105050810 */ /* 0x000fca0007ffe0ff */
[----:B------:R-:W-:Y:S02]  /*0950*/  IMAD.MOV.U32 R0, RZ, RZ, R5 ;  /* 0x000000ffff007224 */ /* 0x000fe400078e0005 */
[----:B------:R-:W1:Y:S03]  /*0960*/  LDC.64 R4, c[0x0][0x3c0] ;  /* 0x0000f000ff047b82 */ /* 0x000e660000000a00 */
[----:B------:R-:W-:Y:S02]  /*0970*/  @!P2 IADD3 R0, PT, PT, -R0, RZ, RZ ;  /* 0x000000ff0000a210 */ /* 0x000fe40007ffe1ff */
[----:B------:R-:W-:-:S05]  /*0980*/  @!P1 LOP3.LUT R0, RZ, R7, RZ, 0x33, !PT ;  /* 0x00000007ff009212 */ /* 0x000fca00078e33ff */
[----:B------:R-:W-:Y:S01]  /*0990*/  IMAD.MOV R9, RZ, RZ, -R0 ;  /* 0x000000ffff097224 */ /* 0x000fe200078e0a00 */
[----:B------:R-:W-:-:S03]  /*09a0*/  IADD3 R0, PT, PT, R0, -UR4, RZ ;  /* 0x8000000400007c10 */ /* 0x000fc6000fffe0ff */
[----:B------:R-:W-:-:S05]  /*09b0*/  IMAD R7, R7, R9, R12 ;  /* 0x0000000907077224 */ /* 0x000fca00078e020c */
[----:B------:R-:W-:Y:S01]  /*09c0*/  IADD3 R22, PT, PT, R7, -UR4, RZ ;  /* 0x8000000407167c10 */ /* 0x000fe2000fffe0ff */
[----:B--2---:R-:W-:Y:S01]  /*09d0*/  VIADD R7, R6, UR9 ;  /* 0x0000000906077c36 */ /* 0x004fe20008000000 */
[----:B------:R-:W0:Y:S03]  /*09e0*/  LDCU UR4, c[0x0][0x3b0] ;  /* 0x00007600ff0477ac */ /* 0x000e260008000800 */
[----:B---3--:R-:W-:Y:S02]  /*09f0*/  IMAD R22, R22, UR6, R21 ;  /* 0x0000000616167c24 */ /* 0x008fe4000f8e0215 */
[----:B------:R-:W-:Y:S02]  /*0a00*/  IMAD R0, R0, UR6, R7 ;  /* 0x0000000600007c24 */ /* 0x000fe4000f8e0207 */
[----:B----4-:R-:W-:-:S04]  /*0a10*/  IMAD R7, R22, UR7, R13 ;  /* 0x0000000716077c24 */ /* 0x010fc8000f8e020d */
[----:B------:R-:W-:-:S04]  /*0a20*/  IMAD R7, R0, UR8, R7 ;  /* 0x0000000800077c24 */ /* 0x000fc8000f8e0207 */
[----:B-1----:R-:W-:-:S05]  /*0a30*/  IMAD.WIDE R4, R7, 0x4, R4 ;  /* 0x0000000407047825 */ /* 0x002fca00078e0204 */
[----:B------:R1:W5:Y:S01]  /*0a40*/  LDG.E R9, desc[UR10][R4.64] ;  /* 0x0000000a04097981 */ /* 0x000362000c1e1900 */
[----:B------:R-:W-:Y:S02]  /*0a50*/  IMAD.MOV.U32 R7, RZ, RZ, R15 ;  /* 0x000000ffff077224 */ /* 0x000fe400078e000f */
[----:B0-----:R-:W-:-:S07]  /*0a60*/  IMAD R0, R23, UR4, R12 ;  /* 0x0000000417007c24 */ /* 0x001fce000f8e020c */
.L_x_37:
[----:B------:R-:W-:-:S13]  /*0a70*/  ISETP.GE.AND P0, PT, R17, R16, PT ;  /* 0x000000101100720c */ /* 0x000fda0003f06270 */
[----:B0-----:R-:W-:Y:S05]  /*0a80*/  @!P0 BRA `(.L_x_31) ;  /* 0x0000000400b08947 */ /* 0x001fea0003800000 */
[----:B------:R-:W0:Y:S01]  /*0a90*/  LDCU UR4, c[0x0][0x3b4] ;  /* 0x00007680ff0477ac */ /* 0x000e220008000800 */
[----:B-1----:R-:W-:Y:S01]  /*0aa0*/  IADD3 R4, PT, PT, -R16, R17, RZ ;  /* 0x0000001110047210 */ /* 0x002fe20007ffe1ff */
[----:B------:R-:W-:Y:S01]  /*0ab0*/  IMAD.MOV.U32 R22, RZ, RZ, R16 ;  /* 0x000000ffff167224 */ /* 0x000fe200078e0010 */
[----:B------:R-:W-:Y:S02]  /*0ac0*/  ISETP.NE.AND P1, PT, R25, RZ, PT ;  /* 0x000000ff1900720c */ /* 0x000fe40003f25270 */
[----:B------:R-:W-:Y:S01]  /*0ad0*/  ISETP.GE.U32.AND P0, PT, R4, 0xf, PT ;  /* 0x0000000f0400780c */ /* 0x000fe20003f06070 */
[----:B0-----:R-:W-:-:S12]  /*0ae0*/  IMAD R23, R0, UR4, R7 ;  /* 0x0000000400177c24 */ /* 0x001fd8000f8e0207 */
[----:B------:R-:W-:Y:S05]  /*0af0*/  @!P0 BRA `(.L_x_32) ;  /* 0x0000000000a88947 */ /* 0x000fea0003800000 */
[----:B------:R-:W0:Y:S01]  /*0b00*/  LDCU UR4, c[0x0][0x3b8] ;  /* 0x00007700ff0477ac */ /* 0x000e220008000800 */
[----:B------:R-:W-:Y:S01]  /*0b10*/  MOV R26, R10 ;  /* 0x0000000a001a7202 */ /* 0x000fe20000000f00 */
[--C-:B------:R-:W-:Y:S02]  /*0b20*/  IMAD.MOV.U32 R22, RZ, RZ, R16.reuse ;  /* 0x000000ffff167224 */ /* 0x100fe400078e0010 */
[----:B0-----:R-:W-:-:S07]  /*0b30*/  IMAD R27, R23, UR4, R16 ;  /* 0x00000004171b7c24 */ /* 0x001fce000f8e0210 */
.L_x_33:
[----:B------:R-:W-:-:S05]  /*0b40*/  IMAD.WIDE R4, R27, 0x4, R2 ;  /* 0x000000041b047825 */ /* 0x000fca00078e0202 */
        /* <DEDUP_REMOVED lines=22> */
[----:B------:R-:W-:-:S03]  /*0cb0*/  FFMA R33, R9, R32, R33 ;  /* 0x0000002009217223 */ /* 0x000fc60000000021 */
[----:B------:R-:W3:Y:S01]  /*0cc0*/  LDG.E R32, desc[UR10][R4.64+0x18] ;  /* 0x0000180a04207981 */ /* 0x000ee2000c1e1900 */
        /* <DEDUP_REMOVED lines=10> */
[----:B------:R-:W-:-:S04]  /*0d70*/  FFMA R32, R9, R32, R29 ;  /* 0x0000002009207223 */ /* 0x000fc8000000001d */
[----:B------:R-:W-:Y:S01]  /*0d80*/  FFMA R14, R9, R31, R32 ;  /* 0x0000001f090e7223 */ /* 0x000fe20000000020 */
[----:B------:R-:W-:Y:S06]  /*0d90*/  @P0 BRA `(.L_x_33) ;  /* 0xfffffffc00680947 */ /* 0x000fec000383ffff */
.L_x_32:
[----:B------:R-:W-:Y:S05]  /*0da0*/  @!P1 BRA `(.L_x_34) ;  /* 0x0000000000e49947 */ /* 0x000fea0003800000 */
[----:B------:R-:W-:Y:S01]  /*0db0*/  VIADD R4, R25, 0xffffffff ;  /* 0xffffffff19047836 */ /* 0x000fe20000000000 */
[----:B------:R-:W-:-:S04]  /*0dc0*/  ISETP.NE.AND P1, PT, R24, RZ, PT ;  /* 0x000000ff1800720c */ /* 0x000fc80003f25270 */
[----:B------:R-:W-:-:S13]  /*0dd0*/  ISETP.GE.U32.AND P0, PT, R4, 0x7, PT ;  /* 0x000000070400780c */ /* 0x000fda0003f06070 */
[----:B------:R-:W-:Y:S05]  /*0de0*/  @!P0 BRA `(.L_x_35) ;  /* 0x0000000000548947 */ /* 0x000fea0003800000 */
[----:B------:R-:W0:Y:S01]  /*0df0*/  LDC.64 R4, c[0x0][0x3a8] ;  /* 0x0000ea00ff047b82 */ /* 0x000e220000000a00 */
[----:B------:R-:W1:Y:S02]  /*0e00*/  LDCU UR4, c[0x0][0x3b8] ;  /* 0x00007700ff0477ac */ /* 0x000e640008000800 */
[----:B-1----:R-:W-:-:S04]  /*0e10*/  IMAD R27, R23, UR4, R22 ;  /* 0x00000004171b7c24 */ /* 0x002fc8000f8e0216 */
        /* <DEDUP_REMOVED lines=9> */
[----:B------:R-:W-:Y:S01]  /*0eb0*/  IADD3 R22, PT, PT, R22, 0x8, RZ ;  /* 0x0000000816167810 */ /* 0x000fe20007ffe0ff */
        /* <DEDUP_REMOVED lines=8> */
.L_x_35:
        /* <DEDUP_REMOVED lines=18> */
.L_x_36:
[----:B------:R-:W-:Y:S05]  /*1060*/  @!P1 BRA `(.L_x_34) ;  /* 0x0000000000349947 */ /* 0x000fea0003800000 */
[----:B------:R-:W0:Y:S01]  /*1070*/  LDC.64 R4, c[0x0][0x3a8] ;  /* 0x0000ea00ff047b82 */ /* 0x000e220000000a00 */
[----:B------:R-:W1:Y:S02]  /*1080*/  LDCU UR4, c[0x0][0x3b8] ;  /* 0x00007700ff0477ac */ /* 0x000e640008000800 */
[----:B-1----:R-:W-:-:S04]  /*1090*/  IMAD R23, R23, UR4, R22 ;  /* 0x0000000417177c24 */ /* 0x002fc8000f8e0216 */
        /* <DEDUP_REMOVED lines=10> */
.L_x_34:
[----:B------:R0:W-:Y:S02]  /*1140*/  STS [R19], R14 ;  /* 0x0000000e13007388 */ /* 0x0001e40000000800 */
.L_x_31:
[C---:B------:R-:W-:Y:S01]  /*1150*/  ISETP.NE.AND P0, PT, R7.reuse, R18, PT ;  /* 0x000000120700720c */ /* 0x040fe20003f05270 */
[----:B------:R-:W-:-:S12]  /*1160*/  VIADD R7, R7, 0x1 ;  /* 0x0000000107077836 */ /* 0x000fd80000000000 */
[----:B------:R-:W-:Y:S05]  /*1170*/  @P0 BRA `(.L_x_37) ;  /* 0xfffffff8003c0947 */ /* 0x000fea000383ffff */
.L_x_30:
[----:B------:R-:W2:Y:S01]  /*1180*/  LDCU UR4, c[0x0][0x3b0] ;  /* 0x00007600ff0477ac */ /* 0x000ea20008000800 */
[----:B------:R-:W-:-:S04]  /*1190*/  IADD3 R12, PT, PT, R12, 0x20, RZ ;  /* 0x000000200c0c7810 */ /* 0x000fc80007ffe0ff */
[----:B--2---:R-:W-:-:S13]  /*11a0*/  ISETP.GE.AND P0, PT, R12, UR4, PT ;  /* 0x000000040c007c0c */ /* 0x004fda000bf06270 */
[----:B------:R-:W-:Y:S05]  /*11b0*/  @!P0 BRA `(.L_x_38) ;  /* 0xfffffff4006c8947 */ /* 0x000fea000383ffff */
.L_x_29:
[----:B-1----:R-:W-:Y:S05]  /*11c0*/  BSYNC.RECONVERGENT B0 ;  /* 0x0000000000007941 */ /* 0x002fea0003800200 */
.L_x_28:
[----:B------:R-:W-:Y:S01]  /*11d0*/  BAR.SYNC.DEFER_BLOCKING 0x0 ;  /* 0x0000000000007b1d */ /* 0x000fe20000010000 */
[----:B------:R-:W-:-:S05]  /*11e0*/  ISETP.NE.AND P0, PT, R20, RZ, PT ;  /* 0x000000ff1400720c */ /* 0x000fca0003f05270 */
[----:B------:R-:W1:Y:S01]  /*11f0*/  LDCU UR6, c[0x0][0x3cc] ;  /* 0x00007980ff0677ac */ /* 0x000e620008000800 */
[----:B------:R-:W1:Y:S02]  /*1200*/  LDCU UR4, c[0x0][0x398] ;  /* 0x00007300ff0477ac */ /* 0x000e640008000800 */
[----:B-1----:R-:W-:-:S04]  /*1210*/  UIMAD UR4, UR4, UR6, URZ ;  /* 0x00000006040472a4 */ /* 0x002fc8000f8e02ff */
[----:B------:R-:W-:Y:S01]  /*1220*/  UIMAD UR4, UR4, UR6, URZ ;  /* 0x00000006040472a4 */ /* 0x000fe2000f8e02ff */
[----:B------:R-:W-:Y:S11]  /*1230*/  @P0 EXIT ;  /* 0x000000000000094d */ /* 0x000ff60003800000 */
[----:B------:R-:W1:Y:S01]  /*1240*/  S2UR UR7, SR_CgaCtaId ;  /* 0x00000000000779c3 */ /* 0x000e620000008800 */
[----:B------:R-:W-:Y:S01]  /*1250*/  UMOV UR6, 0x400 ;  /* 0x0000040000067882 */ /* 0x000fe20000000000 */
[----:B------:R-:W-:Y:S01]  /*1260*/  I2FP.F32.S32 R5, UR4 ;  /* 0x0000000400057c45 */ /* 0x000fe20008201400 */
[----:B------:R-:W2:Y:S03]  /*1270*/  LDCU UR4, c[0x0][0x380] ;  /* 0x00007000ff0477ac */ /* 0x000ea60008000800 */
[----:B------:R-:W3:Y:S01]  /*1280*/  MUFU.RCP R2, R5 ;  /* 0x0000000500027308 */ /* 0x000ee20000001000 */
[----:B------:R-:W4:Y:S01]  /*1290*/  LDCU.64 UR8, c[0x0][0x3a0] ;  /* 0x00007400ff0877ac */ /* 0x000f220008000a00 */
[----:B-----5:R-:W4:Y:S01]  /*12a0*/  LDC R9, c[0x0][0x3d4] ;  /* 0x0000f500ff097b82 */ /* 0x020f220000000800 */
[----:B---3--:R-:W-:Y:S01]  /*12b0*/  FFMA R3, -R5, R2, 1 ;  /* 0x3f80000005037423 */ /* 0x008fe20000000102 */
[----:B-1----:R-:W-:-:S03]  /*12c0*/  ULEA UR6, UR7, UR6, 0x18 ;  /* 0x0000000607067291 */ /* 0x002fc6000f8ec0ff */
[----:B------:R-:W-:-:S06]  /*12d0*/  FFMA R7, R2, R3, R2 ;  /* 0x0000000302077223 */ /* 0x000fcc0000000002 */
[----:B0-----:R-:W0:Y:S04]  /*12e0*/  LDS.128 R16, [UR6] ;  /* 0x00000006ff107984 */ /* 0x001e280008000c00 */
[----:B------:R-:W1:Y:S04]  /*12f0*/  LDS.128 R24, [UR6+0x10] ;  /* 0x00001006ff187984 */ /* 0x000e680008000c00 */
[----:B------:R-:W3:Y:S04]  /*1300*/  LDS.128 R20, [UR6+0x20] ;  /* 0x00002006ff147984 */ /* 0x000ee80008000c00 */
[----:B------:R-:W2:Y:S01]  /*1310*/  LDS.128 R12, [UR6+0x30] ;  /* 0x00003006ff0c7984 */ /* 0x000ea20008000c00 */
[----:B0-----:R-:W-:-:S04]  /*1320*/  FADD R16, RZ, R16 ;  /* 0x00000010ff107221 */ /* 0x001fc80000000000 */
[----:B------:R-:W-:-:S04]  /*1330*/  FADD R17, R16, R17 ;  /* 0x0000001110117221 */ /* 0x000fc80000000000 */
[----:B------:R-:W-:-:S04]  /*1340*/  FADD R18, R17, R18 ;  /* 0x0000001211127221 */ /* 0x000fc80000000000 */
[----:B------:R-:W-:-:S04]  /*1350*/  FADD R19, R18, R19 ;  /* 0x0000001312137221 */ /* 0x000fc80000000000 */
[----:B-1----:R-:W-:Y:S02]  /*1360*/  FADD R24, R19, R24 ;  /* 0x0000001813187221 */ /* 0x002fe40000000000 */
[----:B------:R-:W0:Y:S02]  /*1370*/  LDS.128 R16, [UR6+0x40] ;  /* 0x00004006ff107984 */ /* 0x000e240008000c00 */
[----:B------:R-:W-:-:S04]  /*1380*/  FADD R25, R24, R25 ;  /* 0x0000001918197221 */ /* 0x000fc80000000000 */
[----:B------:R-:W-:-:S04]  /*1390*/  FADD R26, R25, R26 ;  /* 0x0000001a191a7221 */ /* 0x000fc80000000000 */
[----:B------:R-:W-:-:S04]  /*13a0*/  FADD R27, R26, R27 ;  /* 0x0000001b1a1b7221 */ /* 0x000fc80000000000 */
[----:B---3--:R-:W-:Y:S02]  /*13b0*/  FADD R20, R27, R20 ;  /* 0x000000141b147221 */ /* 0x008fe40000000000 */
[----:B------:R-:W1:Y:S02]  /*13c0*/  LDS.128 R24, [UR6+0x50] ;  /* 0x00005006ff187984 */ /* 0x000e640008000c00 */
[----:B------:R-:W-:-:S04]  /*13d0*/  FADD R21, R20, R21 ;  /* 0x0000001514157221 */ /* 0x000fc80000000000 */
[----:B------:R-:W-:-:S04]  /*13e0*/  FADD R22, R21, R22 ;  /* 0x0000001615167221 */ /* 0x000fc80000000000 */
[----:B------:R-:W-:-:S04]  /*13f0*/  FADD R23, R22, R23 ;  /* 0x0000001716177221 */ /* 0x000fc80000000000 */
[----:B--2---:R-:W-:Y:S02]  /*1400*/  FADD R12, R23, R12 ;  /* 0x0000000c170c7221 */ /* 0x004fe40000000000 */
[----:B------:R-:W2:Y:S02]  /*1410*/  LDS.128 R20, [UR6+0x60] ;  /* 0x00006006ff147984 */ /* 0x000ea40008000c00 */
[----:B------:R-:W-:-:S04]  /*1420*/  FADD R13, R12, R13 ;  /* 0x0000000d0c0d7221 */ /* 0x000fc80000000000 */
[----:B------:R-:W-:-:S04]  /*1430*/  FADD R14, R13, R14 ;  /* 0x0000000e0d0e7221 */ /* 0x000fc80000000000 */
[----:B------:R-:W-:-:S04]  /*1440*/  FADD R15, R14, R15 ;  /* 0x0000000f0e0f7221 */ /* 0x000fc80000000000 */
[----:B0-----:R-:W-:Y:S02]  /*1450*/  FADD R16, R15, R16 ;  /* 0x000000100f107221 */ /* 0x001fe40000000000 */
[----:B------:R-:W0:Y:S01]  /*1460*/  LDS.128 R12, [UR6+0x70] ;  /* 0x00007006ff0c7984 */ /* 0x000e220008000c00 */
[----:B------:R-:W3:Y:S01]  /*1470*/  LDCU UR6, c[0x0][0x39c] ;  /* 0x00007380ff0677ac */ /* 0x000ee20008000800 */
[----:B------:R-:W-:-:S04]  /*1480*/  FADD R17, R16, R17 ;  /* 0x0000001110117221 */ /* 0x000fc80000000000 */
[----:B------:R-:W-:-:S04]  /*1490*/  FADD R18, R17, R18 ;  /* 0x0000001211127221 */ /* 0x000fc80000000000 */
[----:B------:R-:W-:-:S04]  /*14a0*/  FADD R19, R18, R19 ;  /* 0x0000001312137221 */ /* 0x000fc80000000000 */
[----:B-1----:R-:W-:-:S04]  /*14b0*/  FADD R24, R19, R24 ;  /* 0x0000001813187221 */ /* 0x002fc80000000000 */
[----:B------:R-:W-:Y:S01]  /*14c0*/  FADD R25, R24, R25 ;  /* 0x0000001918197221 */ /* 0x000fe20000000000 */
[----:B---3--:R-:W-:-:S03]  /*14d0*/  UIMAD UR4, UR4, UR6, URZ ;  /* 0x00000006040472a4 */ /* 0x008fc6000f8e02ff */
[----:B------:R-:W-:Y:S01]  /*14e0*/  FADD R26, R25, R26 ;  /* 0x0000001a191a7221 */ /* 0x000fe20000000000 */
[----:B----4-:R-:W-:-:S03]  /*14f0*/  UIMAD UR4, UR5, UR8, UR4 ;  /* 0x00000008050472a4 */ /* 0x010fc6000f8e0204 */
[----:B------:R-:W-:-:S03]  /*1500*/  FADD R27, R26, R27 ;  /* 0x0000001b1a1b7221 */ /* 0x000fc60000000000 */
[----:B------:R-:W-:Y:S02]  /*1510*/  IMAD R3, R8, R9, UR4 ;  /* 0x0000000408037e24 */ /* 0x000fe4000f8e0209 */
[----:B--2---:R-:W-:Y:S02]  /*1520*/  FADD R20, R27, R20 ;  /* 0x000000141b147221 */ /* 0x004fe40000000000 */
[----:B------:R-:W-:Y:S02]  /*1530*/  IMAD R6, R6, UR9, R3 ;  /* 0x0000000906067c24 */ /* 0x000fe4000f8e0203 */
[----:B------:R-:W-:-:S04]  /*1540*/  FADD R21, R20, R21 ;  /* 0x0000001514157221 */ /* 0x000fc80000000000 */
[----:B------:R-:W-:-:S04]  /*1550*/  FADD R22, R21, R22 ;  /* 0x0000001615167221 */ /* 0x000fc80000000000 */
[----:B------:R-:W-:-:S04]  /*1560*/  FADD R23, R22, R23 ;  /* 0x0000001716177221 */ /* 0x000fc80000000000 */
[----:B0-----:R-:W-:-:S04]  /*1570*/  FADD R12, R23, R12 ;  /* 0x0000000c170c7221 */ /* 0x001fc80000000000 */
[----:B------:R-:W-:-:S04]  /*1580*/  FADD R13, R12, R13 ;  /* 0x0000000d0c0d7221 */ /* 0x000fc80000000000 */
[----:B------:R-:W-:-:S04]  /*1590*/  FADD R0, R13, R14 ;  /* 0x0000000e0d007221 */ /* 0x000fc80000000000 */
[----:B------:R-:W-:-:S04]  /*15a0*/  FADD R0, R0, R15 ;  /* 0x0000000f00007221 */ /* 0x000fc80000000000 */
[----:B------:R-:W0:Y:S01]  /*15b0*/  FCHK P0, R0, R5 ;  /* 0x0000000500007302 */ /* 0x000e220000000000 */
[----:B------:R-:W-:-:S04]  /*15c0*/  FFMA R2, R0, R7, RZ ;  /* 0x0000000700027223 */ /* 0x000fc800000000ff */
[----:B------:R-:W-:-:S04]  /*15d0*/  FFMA R4, -R5, R2, R0 ;  /* 0x0000000205047223 */ /* 0x000fc80000000100 */
[----:B------:R-:W-:Y:S01]  /*15e0*/  FFMA R9, R7, R4, R2 ;  /* 0x0000000407097223 */ /* 0x000fe20000000002 */
[----:B0-----:R-:W-:Y:S06]  /*15f0*/  @!P0 BRA `(.L_x_39) ;  /* 0x0000000000088947 */ /* 0x001fec0003800000 */
[----:B------:R-:W-:-:S07]  /*1600*/  MOV R2, 0x1620 ;  /* 0x0000162000027802 */ /* 0x000fce0000000f00 */
[----:B------:R-:W-:Y:S05]  /*1610*/  CALL.REL.NOINC `($__internal_1_$__cuda_sm3x_div_rn_noftz_f32_slowpath) ;  /* 0x0000000000107944 */ /* 0x000fea0003c00000 */
.L_x_39:
[----:B------:R-:W0:Y:S02]  /*1620*/  LDC.64 R2, c[0x0][0x388] ;  /* 0x0000e200ff027b82 */ /* 0x000e240000000a00 */
[----:B0-----:R-:W-:-:S05]  /*1630*/  IMAD.WIDE R6, R6, 0x4, R2 ;  /* 0x0000000406067825 */ /* 0x001fca00078e0202 */
[----:B------:R-:W-:Y:S01]  /*1640*/  STG.E desc[UR10][R6.64], R9 ;  /* 0x0000000906007986 */ /* 0x000fe2000c10190a */
[----:B------:R-:W-:Y:S05]  /*1650*/  EXIT ;  /* 0x000000000000794d */ /* 0x000fea0003800000 */
        .weak           $__internal_1_$__cuda_sm3x_div_rn_noftz_f32_slowpath
        .type           $__internal_1_$__cuda_sm3x_div_rn_noftz_f32_slowpath,@function
        .size           $__internal_1_$__cuda_sm3x_div_rn_noftz_f32_slowpath,(.L_x_86 - $__internal_1_$__cuda_sm3x_div_rn_noftz_f32_slowpath)
$__internal_1_$__cuda_sm3x_div_rn_noftz_f32_slowpath:
        /* <DEDUP_REMOVED lines=35> */
.L_x_40:
[----:B------:R-:W-:Y:S02]  /*1890*/  LEA R0, R7, 0xc0800000, 0x17 ;  /* 0xc080000007007811 */ /* 0x000fe400078eb8ff */
[----:B------:R-:W-:-:S03]  /*18a0*/  IADD3 R4, PT, PT, R4, -0x7f, RZ ;  /* 0xffffff8104047810 */ /* 0x000fc60007ffe0ff */
[----:B------:R-:W-:Y:S02]  /*18b0*/  IMAD.IADD R5, R5, 0x1, -R0 ;  /* 0x0000000105057824 */ /* 0x000fe400078e0a00 */
[C---:B------:R-:W-:Y:S01]  /*18c0*/  IMAD R0, R4.reuse, -0x800000, R8 ;  /* 0xff80000004007824 */ /* 0x040fe200078e0208 */
[----:B------:R-:W-:Y:S01]  /*18d0*/  IADD3 R4, PT, PT, R4, 0x7f, -R7 ;  /* 0x0000007f04047810 */ /* 0x000fe20007ffe807 */
[----:B------:R-:W0:Y:S01]  /*18e0*/  MUFU.RCP R3, R5 ;  /* 0x0000000500037308 */ /* 0x000e220000001000 */
[----:B------:R-:W-:-:S03]  /*18f0*/  FADD.FTZ R11, -R5, -RZ ;  /* 0x800000ff050b7221 */ /* 0x000fc60000010100 */
[----:B------:R-:W-:Y:S02]  /*1900*/  IMAD.IADD R4, R4, 0x1, R9 ;  /* 0x0000000104047824 */ /* 0x000fe400078e0209 */
        /* <DEDUP_REMOVED lines=26> */
[----:B------:R-:W-:Y:S01]  /*1ab0*/  IMAD.MOV R8, RZ, RZ, -R9 ;  /* 0x000000ffff087224 */ /* 0x000fe200078e0a09 */
[----:B------:R-:W-:Y:S02]  /*1ac0*/  ISETP.NE.AND P1, PT, R9, RZ, PT ;  /* 0x000000ff0900720c */ /* 0x000fe40003f25270 */
[----:B------:R-:W-:-:S02]  /*1ad0*/  LOP3.LUT R4, R4, 0x800000, RZ, 0xfc, !PT ;  /* 0x0080000004047812 */ /* 0x000fc400078efcff */
[----:B------:R-:W-:Y:S02]  /*1ae0*/  FSETP.NEU.FTZ.AND P0, PT, R0, R5, PT ;  /* 0x000000050000720b */ /* 0x000fe40003f1d000 */
[----:B------:R-:W-:Y:S02]  /*1af0*/  SHF.L.U32 R7, R4, R7, RZ ;  /* 0x0000000704077219 */ /* 0x000fe400000006ff */
[----:B------:R-:W-:Y:S02]  /*1b00*/  SEL R5, R8, RZ, P2 ;  /* 0x000000ff08057207 */ /* 0x000fe40001000000 */
[----:B------:R-:W-:Y:S02]  /*1b10*/  ISETP.NE.AND P1, PT, R7, RZ, P1 ;  /* 0x000000ff0700720c */ /* 0x000fe40000f25270 */
[----:B------:R-:W-:Y:S02]  /*1b20*/  SHF.R.U32.HI R5, RZ, R5, R4 ;  /* 0x00000005ff057219 */ /* 0x000fe40000011604 */
[----:B------:R-:W-:-:S02]  /*1b30*/  PLOP3.LUT P0, PT, P0, P1, PT, 0xf8, 0x8f ;  /* 0x00000000008f781c */ /* 0x000fc40000703f70 */
[----:B------:R-:W-:Y:S02]  /*1b40*/  SHF.R.U32.HI R7, RZ, 0x1, R5 ;  /* 0x00000001ff077819 */ /* 0x000fe40000011605 */
[----:B------:R-:W-:-:S04]  /*1b50*/  SEL R0, RZ, 0x1, !P0 ;  /* 0x00000001ff007807 */ /* 0x000fc80004000000 */
[----:B------:R-:W-:-:S04]  /*1b60*/  LOP3.LUT R0, R0, 0x1, R7, 0xf8, !PT ;  /* 0x0000000100007812 */ /* 0x000fc800078ef807 */
[----:B------:R-:W-:-:S04]  /*1b70*/  LOP3.LUT R0, R0, R5, RZ, 0xc0, !PT ;  /* 0x0000000500007212 */ /* 0x000fc800078ec0ff */
[----:B------:R-:W-:-:S04]  /*1b80*/  IADD3 R0, PT, PT, R7, R0, RZ ;  /* 0x0000000007007210 */ /* 0x000fc80007ffe0ff */
[----:B------:R-:W-:Y:S01]  /*1b90*/  LOP3.LUT R3, R0, R3, RZ, 0xfc, !PT ;  /* 0x0000000300037212 */ /* 0x000fe200078efcff */
[----:B------:R-:W-:Y:S06]  /*1ba0*/  BRA `(.L_x_47) ;  /* 0x0000000000347947 */ /* 0x000fec0003800000 */
.L_x_46:
[----:B------:R-:W-:-:S04]  /*1bb0*/  LOP3.LUT R3, R3, 0x80000000, RZ, 0xc0, !PT ;  /* 0x8000000003037812 */ /* 0x000fc800078ec0ff */
[----:B------:R-:W-:Y:S01]  /*1bc0*/  LOP3.LUT R3, R3, 0x7f800000, RZ, 0xfc, !PT ;  /* 0x7f80000003037812 */ /* 0x000fe200078efcff */
[----:B------:R-:W-:Y:S06]  /*1bd0*/  BRA `(.L_x_47) ;  /* 0x0000000000287947 */ /* 0x000fec0003800000 */
.L_x_45:
[----:B------:R-:W-:Y:S01]  /*1be0*/  IMAD R3, R4, 0x800000, R3 ;  /* 0x0080000004037824 */ /* 0x000fe200078e0203 */
[----:B------:R-:W-:Y:S06]  /*1bf0*/  BRA `(.L_x_47) ;  /* 0x0000000000207947 */ /* 0x000fec0003800000 */
.L_x_44:
[----:B------:R-:W-:-:S04]  /*1c00*/  LOP3.LUT R3, R5, 0x80000000, R8, 0x48, !PT ;  /* 0x8000000005037812 */ /* 0x000fc800078e4808 */
[----:B------:R-:W-:Y:S01]  /*1c10*/  LOP3.LUT R3, R3, 0x7f800000, RZ, 0xfc, !PT ;  /* 0x7f80000003037812 */ /* 0x000fe200078efcff */
[----:B------:R-:W-:Y:S06]  /*1c20*/  BRA `(.L_x_47) ;  /* 0x0000000000147947 */ /* 0x000fec0003800000 */
.L_x_43:
[----:B------:R-:W-:Y:S01]  /*1c30*/  LOP3.LUT R3, R5, 0x80000000, R8, 0x48, !PT ;  /* 0x8000000005037812 */ /* 0x000fe200078e4808 */
[----:B------:R-:W-:Y:S06]  /*1c40*/  BRA `(.L_x_47) ;  /* 0x00000000000c7947 */ /* 0x000fec0003800000 */
.L_x_42:
[----:B------:R-:W0:Y:S01]  /*1c50*/  MUFU.RSQ R3, -QNAN ;  /* 0xffc0000000037908 */ /* 0x000e220000001400 */
[----:B------:R-:W-:Y:S05]  /*1c60*/  BRA `(.L_x_47) ;  /* 0x0000000000047947 */ /* 0x000fea0003800000 */
.L_x_41:
[----:B------:R-:W-:-:S07]  /*1c70*/  FADD.FTZ R3, R0, R3 ;  /* 0x0000000300037221 */ /* 0x000fce0000010000 */
.L_x_47:
[----:B0-----:R-:W-:Y:S01]  /*1c80*/  MOV R9, R3 ;  /* 0x0000000300097202 */ /* 0x001fe20000000f00 */
[----:B------:R-:W-:-:S04]  /*1c90*/  HFMA2 R3, -RZ, RZ, 0, 0 ;  /* 0x00000000ff037431 */ /* 0x000fc800000001ff */
[----:B------:R-:W-:Y:S05]  /*1ca0*/  RET.REL.NODEC R2 `(_Z27correlation_backward_input1iPfiiiiiiPKfiiiS1_iiiiiiii) ;  /* 0xffffffe002d47950 */ /* 0x000fea0003c3ffff */
.L_x_48:
        /* <DEDUP_REMOVED lines=13> */
.L_x_86:


//--------------------- .text._Z19correlation_forwardPfiiiPKfS1_iiiiiii --------------------------
	.section	.text._Z19correlation_forwardPfiiiPKfS1_iiiiiii,"ax",@progbits
	.align	128
        .global         _Z19correlation_forwardPfiiiPKfS1_iiiiiii
        .type           _Z19correlation_forwardPfiiiPKfS1_iiiiiii,@function
        .size           _Z19correlation_forwardPfiiiPKfS1_iiiiiii,(.L_x_87 - _Z19correlation_forwardPfiiiPKfS1_iiiiiii)
        .other          _Z19correlation_forwardPfiiiPKfS1_iiiiiii,@"STO_CUDA_ENTRY STV_DEFAULT"
_Z19correlation_forwardPfiiiPKfS1_iiiiiii:
.text._Z19correlation_forwardPfiiiPKfS1_iiiiiii:
[----:B------:R-:W-:Y:S08]  /*0000*/  LDC R1, c[0x0][0x37c] ;  /* 0x0000df00ff017b82 */ /* 0x000ff00000000800 */
[----:B------:R-:W0:Y:S08]  /*0010*/  LDC R4, c[0x0][0x3c0] ;  /* 0x0000f000ff047b82 */ /* 0x000e300000000800 */
[----:B------:R-:W1:Y:S01]  /*0020*/  LDC R9, c[0x0][0x3b8] ;  /* 0x0000ee00ff097b82 */ /* 0x000e620000000800 */
[----:B0-----:R-:W-:-:S04]  /*0030*/  IABS R5, R4 ;  /* 0x0000000400057213 */ /* 0x001fc80000000000 */
[----:B------:R-:W0:Y:S08]  /*0040*/  I2F.RP R0, R5 ;  /* 0x0000000500007306 */ /* 0x000e300000209400 */
[----:B0-----:R-:W0:Y:S02]  /*0050*/  MUFU.RCP R0, R0 ;  /* 0x0000000000007308 */ /* 0x001e240000001000 */
[----:B0-----:R-:W-:-:S06]  /*0060*/  VIADD R2, R0, 0xffffffe ;  /* 0x0ffffffe00027836 */ /* 0x001fcc0000000000 */
[----:B------:R0:W2:Y:S02]  /*0070*/  F2I.FTZ.U32.TRUNC.NTZ R3, R2 ;  /* 0x0000000200037305 */ /* 0x0000a4000021f000 */
[----:B0-----:R-:W-:Y:S02]  /*0080*/  HFMA2 R2, -RZ, RZ, 0, 0 ;  /* 0x00000000ff027431 */ /* 0x001fe400000001ff */
[----:B--2---:R-:W-:-:S04]  /*0090*/  IMAD.MOV R6, RZ, RZ, -R3 ;  /* 0x000000ffff067224 */ /* 0x004fc800078e0a03 */
[----:B------:R-:W-:Y:S01]  /*00a0*/  IMAD R7, R6, R5, RZ ;  /* 0x0000000506077224 */ /* 0x000fe200078e02ff */
[----:B-1----:R-:W-:-:S03]  /*00b0*/  IABS R6, R9 ;  /* 0x0000000900067213 */ /* 0x002fc60000000000 */
[----:B------:R-:W-:-:S06]  /*00c0*/  IMAD.HI.U32 R3, R3, R7, R2 ;  /* 0x0000000703037227 */ /* 0x000fcc00078e0002 */
[----:B------:R-:W-:-:S04]  /*00d0*/  IMAD.HI.U32 R15, R3, R6, RZ ;  /* 0x00000006030f7227 */ /* 0x000fc800078e00ff */
[----:B------:R-:W-:-:S04]  /*00e0*/  IMAD.MOV R0, RZ, RZ, -R15 ;  /* 0x000000ffff007224 */ /* 0x000fc800078e0a0f */
[----:B------:R-:W-:-:S05]  /*00f0*/  IMAD R0, R5, R0, R6 ;  /* 0x0000000005007224 */ /* 0x000fca00078e0206 */
[----:B------:R-:W-:-:S13]  /*0100*/  ISETP.GT.U32.AND P2, PT, R5, R0, PT ;  /* 0x000000000500720c */ /* 0x000fda0003f44070 */
[----:B------:R-:W-:Y:S01]  /*0110*/  @!P2 IMAD.IADD R0, R0, 0x1, -R5 ;  /* 0x000000010000a824 */ /* 0x000fe200078e0a05 */
[----:B------:R-:W-:Y:S02]  /*0120*/  @!P2 IADD3 R15, PT, PT, R15, 0x1, RZ ;  /* 0x000000010f0fa810 */ /* 0x000fe40007ffe0ff */
[----:B------:R-:W-:Y:S02]  /*0130*/  ISETP.NE.AND P2, PT, R4, RZ, PT ;  /* 0x000000ff0400720c */ /* 0x000fe40003f45270 */
[----:B------:R-:W-:Y:S02]  /*0140*/  ISETP.GE.U32.AND P0, PT, R0, R5, PT ;  /* 0x000000050000720c */ /* 0x000fe40003f06070 */
[----:B------:R-:W-:-:S04]  /*0150*/  LOP3.LUT R0, R9, R4, RZ, 0x3c, !PT ;  /* 0x0000000409007212 */ /* 0x000fc800078e3cff */
[----:B------:R-:W-:-:S07]  /*0160*/  ISETP.GE.AND P1, PT, R0, RZ, PT ;  /* 0x000000ff0000720c */ /* 0x000fce0003f26270 */
[----:B------:R-:W-:-:S06]  /*0170*/  @P0 VIADD R15, R15, 0x1 ;  /* 0x000000010f0f0836 */ /* 0x000fcc0000000000 */
[----:B------:R-:W-:Y:S01]  /*0180*/  @!P1 IMAD.MOV R15, RZ, RZ, -R15 ;  /* 0x000000ffff0f9224 */ /* 0x000fe200078e0a0f */
[----:B------:R-:W-:-:S04]  /*0190*/  @!P2 LOP3.LUT R15, RZ, R4, RZ, 0x33, !PT ;  /* 0x00000004ff0fa212 */ /* 0x000fc800078e33ff */
[----:B------:R-:W-:-:S13]  /*01a0*/  ISETP.GE.AND P0, PT, R15, RZ, PT ;  /* 0x000000ff0f00720c */ /* 0x000fda0003f06270 */
[----:B------:R-:W-:Y:S05]  /*01b0*/  @!P0 EXIT ;  /* 0x000000000000894d */ /* 0x000fea0003800000 */
[----:B------:R-:W0:Y:S01]  /*01c0*/  LDC.64 R2, c[0x0][0x3b0] ;  /* 0x0000ec00ff027b82 */ /* 0x000e220000000a00 */
[----:B------:R-:W1:Y:S01]  /*01d0*/  S2R R14, SR_TID.X ;  /* 0x00000000000e7919 */ /* 0x000e620000002100 */
[----:B------:R-:W2:Y:S01]  /*01e0*/  LDCU UR6, c[0x0][0x388] ;  /* 0x00007100ff0677ac */ /* 0x000ea20008000800 */
[----:B------:R-:W-:Y:S01]  /*01f0*/  IMAD.MOV R11, RZ, RZ, -R15 ;  /* 0x000000ffff0b7224 */ /* 0x000fe200078e0a0f */
[----:B------:R-:W3:Y:S04]  /*0200*/  LDCU UR9, c[0x0][0x360] ;  /* 0x00006c00ff0977ac */ /* 0x000ee80008000800 */
[----:B------:R-:W4:Y:S01]  /*0210*/  S2UR UR4, SR_CTAID.Z ;  /* 0x00000000000479c3 */ /* 0x000f220000002700 */
[----:B------:R-:W5:Y:S01]  /*0220*/  LDCU UR7, c[0x0][0x390] ;  /* 0x00007200ff0777ac */ /* 0x000f620008000800 */
[----:B------:R-:W0:Y:S06]  /*0230*/  LDCU.64 UR10, c[0x0][0x358] ;  /* 0x00006b00ff0a77ac */ /* 0x000e2c0008000a00 */
[----:B------:R-:W4:Y:S08]  /*0240*/  LDC R12, c[0x0][0x3bc] ;  /* 0x0000ef00ff0c7b82 */ /* 0x000f300000000800 */
[----:B------:R-:W2:Y:S01]  /*0250*/  S2UR UR5, SR_CTAID.Y ;  /* 0x00000000000579c3 */ /* 0x000ea20000002600 */
[----:B0-----:R-:W-:-:S04]  /*0260*/  IMAD R0, R3, R2, RZ ;  /* 0x0000000203007224 */ /* 0x001fc800078e02ff */
[----:B------:R-:W-:Y:S01]  /*0270*/  IMAD R16, R0, R3, RZ ;  /* 0x0000000300107224 */ /* 0x000fe200078e02ff */
[----:B------:R-:W-:Y:S02]  /*0280*/  IADD3 R0, PT, PT, R3, -0x1, RZ ;  /* 0xffffffff03007810 */ /* 0x000fe40007ffe0ff */
[----:B------:R-:W0:Y:S02]  /*0290*/  S2UR UR8, SR_CTAID.X ;  /* 0x00000000000879c3 */ /* 0x000e240000002500 */
[----:B------:R-:W-:Y:S02]  /*02a0*/  LEA.HI R10, R0, R0, RZ, 0x1 ;  /* 0x00000000000a7211 */ /* 0x000fe400078f08ff */
[----:B------:R-:W-:Y:S02]  /*02b0*/  I2FP.F32.S32 R16, R16 ;  /* 0x0000001000107245 */ /* 0x000fe40000201400 */
[----:B------:R-:W-:Y:S02]  /*02c0*/  SHF.R.S32.HI R10, RZ, 0x1, R10 ;  /* 0x00000001ff0a7819 */ /* 0x000fe4000001140a */
[----:B------:R-:W5:Y:S01]  /*02d0*/  LDC R5, c[0x0][0x3a8] ;  /* 0x0000ea00ff057b82 */ /* 0x000f620000000800 */
[----:B----4-:R-:W-:-:S02]  /*02e0*/  IMAD R13, R12, UR4, R9 ;  /* 0x000000040c0d7c24 */ /* 0x010fc4000f8e0209 */
[----:B------:R-:W-:Y:S02]  /*02f0*/  IMAD.MOV R7, RZ, RZ, -R10 ;  /* 0x000000ffff077224 */ /* 0x000fe400078e0a0a */
[----:B--2---:R-:W-:Y:S01]  /*0300*/  IMAD R12, R12, UR5, R9 ;  /* 0x000000050c0c7c24 */ /* 0x004fe2000f8e0209 */
[----:B-1----:R-:W-:Y:S01]  /*0310*/  LOP3.LUT R9, R14, 0x1f, RZ, 0xc0, !PT ;  /* 0x0000001f0e097812 */ /* 0x002fe200078ec0ff */
[----:B0-----:R-:W-:Y:S02]  /*0320*/  UIMAD UR4, UR8, UR6, UR4 ;  /* 0x00000006080472a4 */ /* 0x001fe4000f8e0204 */
[----:B---3--:R-:W-:Y:S02]  /*0330*/  USHF.R.U32.HI UR6, URZ, 0x5, UR9 ;  /* 0x00000005ff067899 */ /* 0x008fe40008011609 */
[----:B-----5:R-:W-:Y:S01]  /*0340*/  UIMAD UR4, UR5, UR7, UR4 ;  /* 0x00000007050472a4 */ /* 0x020fe2000f8e0204 */
[----:B------:R-:W-:-:S11]  /*0350*/  IMAD R8, R5, UR8, R14 ;  /* 0x0000000805087c24 */ /* 0x000fd6000f8e020e */
.L_x_65:
[----:B------:R-:W-:Y:S01]  /*0360*/  BSSY B0, `(.L_x_49) ;  /* 0x0000088000007945 */ /* 0x000fe20003800000 */
[----:B012---:R-:W-:-:S07]  /*0370*/  IADD3 R6, PT, PT, -R15, RZ, RZ ;  /* 0x000000ff0f067210 */ /* 0x007fce0007ffe1ff */
.L_x_64:
[----:B0-----:R-:W0:Y:S01]  /*0380*/  LDCU UR5, c[0x0][0x3b4] ;  /* 0x00007680ff0577ac */ /* 0x001e220008000800 */
[----:B------:R-:W-:Y:S01]  /*0390*/  IMAD.MOV.U32 R0, RZ, RZ, RZ ;  /* 0x000000ffff007224 */ /* 0x000fe200078e00ff */
[----:B0-----:R-:W-:-:S09]  /*03a0*/  UISETP.GE.AND UP0, UPT, UR5, URZ, UPT ;  /* 0x000000ff0500728c */ /* 0x001fd2000bf06270 */
[----:B-12---:R-:W-:Y:S05]  /*03b0*/  BRA.U !UP0, `(.L_x_50) ;  /* 0x0000000108b47547 */ /* 0x006fea000b800000 */
[----:B------:R-:W-:Y:S01]  /*03c0*/  BSSY.RECONVERGENT B1, `(.L_x_50) ;  /* 0x000002c000017945 */ /* 0x000fe20003800200 */
[----:B------:R-:W-:Y:S01]  /*03d0*/  IMAD.MOV.U32 R0, RZ, RZ, RZ ;  /* 0x000000ffff007224 */ /* 0x000fe200078e00ff */
[----:B------:R-:W-:-:S07]  /*03e0*/  MOV R17, R7 ;  /* 0x0000000700117202 */ /* 0x000fce0000000f00 */
.L_x_56:
[----:B------:R-:W0:Y:S01]  /*03f0*/  LDCU UR7, c[0x0][0x3c0] ;  /* 0x00007800ff0777ac */ /* 0x000e220008000800 */
[----:B------:R-:W-:Y:S01]  /*0400*/  IMAD.IADD R18, R12, 0x1, R17 ;  /* 0x000000010c127824 */ /* 0x000fe200078e0211 */
[----:B------:R-:W-:Y:S01]  /*0410*/  IABS R2, R10 ;  /* 0x0000000a00027213 */ /* 0x000fe20000000000 */
[----:B------:R-:W-:Y:S01]  /*0420*/  BSSY.RECONVERGENT B2, `(.L_x_51) ;  /* 0x0000024000027945 */ /* 0x000fe20003800200 */
[----:B------:R-:W1:Y:S02]  /*0430*/  LDCU UR5, c[0x0][0x3ac] ;  /* 0x00007580ff0577ac */ /* 0x000e640008000800 */
[C---:B------:R-:W-:Y:S01]  /*0440*/  ISETP.NE.AND P0, PT, R17.reuse, R2, PT ;  /* 0x000000021100720c */ /* 0x040fe20003f05270 */
[----:B------:R-:W-:Y:S01]  /*0450*/  IMAD.MOV.U32 R2, RZ, RZ, R7 ;  /* 0x000000ffff027224 */ /* 0x000fe200078e0007 */
[----:B------:R-:W-:Y:S01]  /*0460*/  IADD3 R17, PT, PT, R17, 0x1, RZ ;  /* 0x0000000111117810 */ /* 0x000fe20007ffe0ff */
[----:B0-----:R-:W-:Y:S02]  /*0470*/  IMAD R19, R11, UR7, R18 ;  /* 0x000000070b137c24 */ /* 0x001fe4000f8e0212 */
[----:B-1----:R-:W-:-:S02]  /*0480*/  IMAD R18, R18, UR5, R8 ;  /* 0x0000000512127c24 */ /* 0x002fc4000f8e0208 */
[----:B------:R-:W-:-:S07]  /*0490*/  IMAD R19, R19, UR5, R8 ;  /* 0x0000000513137c24 */ /* 0x000fce000f8e0208 */
.L_x_55:
[----:B------:R-:W0:Y:S01]  /*04a0*/  LDC R21, c[0x0][0x3b0] ;  /* 0x0000ec00ff157b82 */ /* 0x000e220000000800 */
[----:B------:R-:W-:Y:S01]  /*04b0*/  IABS R3, R10 ;  /* 0x0000000a00037213 */ /* 0x000fe20000000000 */
[----:B------:R-:W-:Y:S01]  /*04c0*/  BSSY.RECONVERGENT B3, `(.L_x_52) ;  /* 0x0000017000037945 */ /* 0x000fe20003800200 */
[C---:B------:R-:W-:Y:S02]  /*04d0*/  VIADD R20, R2.reuse, 0x1 ;  /* 0x0000000102147836 */ /* 0x040fe40000000000 */
[----:B------:R-:W-:Y:S02]  /*04e0*/  ISETP.NE.AND P1, PT, R2, R3, PT ;  /* 0x000000030200720c */ /* 0x000fe40003f25270 */
[----:B0-----:R-:W-:-:S13]  /*04f0*/  ISETP.GE.AND P2, PT, R14, R21, PT ;  /* 0x000000150e00720c */ /* 0x001fda0003f46270 */
[----:B------:R-:W-:Y:S05]  /*0500*/  @P2 BRA `(.L_x_53) ;  /* 0x0000000000482947 */ /* 0x000fea0003800000 */
[----:B------:R-:W0:Y:S01]  /*0510*/  LDCU UR5, c[0x0][0x3c0] ;  /* 0x00007800ff0577ac */ /* 0x000e220008000800 */
[----:B------:R-:W-:Y:S01]  /*0520*/  IMAD.IADD R23, R13, 0x1, R2 ;  /* 0x000000010d177824 */ /* 0x000fe200078e0202 */
[----:B------:R-:W-:-:S03]  /*0530*/  MOV R22, R14 ;  /* 0x0000000e00167202 */ /* 0x000fc60000000f00 */
[----:B0-----:R-:W-:Y:S02]  /*0540*/  IMAD R2, R6, UR5, R23 ;  /* 0x0000000506027c24 */ /* 0x001fe4000f8e0217 */
[-C--:B------:R-:W-:Y:S02]  /*0550*/  IMAD R23, R23, R21.reuse, R18 ;  /* 0x0000001517177224 */ /* 0x080fe400078e0212 */
[----:B------:R-:W-:-:S07]  /*0560*/  IMAD R25, R2, R21, R19 ;  /* 0x0000001502197224 */ /* 0x000fce00078e0213 */
.L_x_54:
[----:B------:R-:W0:Y:S08]  /*0570*/  LDC.64 R4, c[0x0][0x398] ;  /* 0x0000e600ff047b82 */ /* 0x000e300000000a00 */
[----:B------:R-:W1:Y:S01]  /*0580*/  LDC.64 R2, c[0x0][0x3a0] ;  /* 0x0000e800ff027b82 */ /* 0x000e620000000a00 */
[----:B0-----:R-:W-:-:S06]  /*0590*/  IMAD.WIDE R4, R23, 0x4, R4 ;  /* 0x0000000417047825 */ /* 0x001fcc00078e0204 */
[----:B------:R-:W2:Y:S01]  /*05a0*/  LDG.E R5, desc[UR10][R4.64] ;  /* 0x0000000a04057981 */ /* 0x000ea2000c1e1900 */
[----:B-1----:R-:W-:-:S06]  /*05b0*/  IMAD.WIDE R2, R25, 0x4, R2 ;  /* 0x0000000419027825 */ /* 0x002fcc00078e0202 */
[----:B------:R-:W2:Y:S01]  /*05c0*/  LDG.E R2, desc[UR10][R2.64] ;  /* 0x0000000a02027981 */ /* 0x000ea2000c1e1900 */
[----:B------:R-:W-:-:S05]  /*05d0*/  VIADD R22, R22, UR9 ;  /* 0x0000000916167c36 */ /* 0x000fca0008000000 */
[----:B------:R-:W-:Y:S01]  /*05e0*/  ISETP.GE.AND P2, PT, R22, R21, PT ;  /* 0x000000151600720c */ /* 0x000fe20003f46270 */
[----:B------:R-:W-:Y:S01]  /*05f0*/  VIADD R23, R23, UR9 ;  /* 0x0000000917177c36 */ /* 0x000fe20008000000 */
[----:B------:R-:W-:Y:S01]  /*0600*/  IADD3 R25, PT, PT, R25, UR9, RZ ;  /* 0x0000000919197c10 */ /* 0x000fe2000fffe0ff */
[----:B--2---:R-:W-:-:S10]  /*0610*/  FFMA R0, R5, R2, R0 ;  /* 0x0000000205007223 */ /* 0x004fd40000000000 */
[----:B------:R-:W-:Y:S05]  /*0620*/  @!P2 BRA `(.L_x_54) ;  /* 0xfffffffc00d0a947 */ /* 0x000fea000383ffff */
.L_x_53:
[----:B------:R-:W-:Y:S05]  /*0630*/  BSYNC.RECONVERGENT B3 ;  /* 0x0000000000037941 */ /* 0x000fea0003800200 */
.L_x_52:
[----:B------:R-:W-:Y:S01]  /*0640*/  IMAD.MOV.U32 R2, RZ, RZ, R20 ;  /* 0x000000ffff027224 */ /* 0x000fe200078e0014 */
[----:B------:R-:W-:Y:S06]  /*0650*/  @P1 BRA `(.L_x_55) ;  /* 0xfffffffc00901947 */ /* 0x000fec000383ffff */
[----:B------:R-:W-:Y:S05]  /*0660*/  BSYNC.RECONVERGENT B2 ;  /* 0x0000000000027941 */ /* 0x000fea0003800200 */
.L_x_51:
[----:B------:R-:W-:Y:S05]  /*0670*/  @P0 BRA `(.L_x_56) ;  /* 0xfffffffc005c0947 */ /* 0x000fea000383ffff */
[----:B------:R-:W-:Y:S05]  /*0680*/  BSYNC.RECONVERGENT B1 ;  /* 0x0000000000017941 */ /* 0x000fea0003800200 */
.L_x_50:
[----:B------:R-:W-:Y:S01]  /*0690*/  UISETP.NE.AND UP0, UPT, UR9, 0x20, UPT ;  /* 0x000000200900788c */ /* 0x000fe2000bf05270 */
[----:B------:R-:W-:Y:S08]  /*06a0*/  BSSY B1, `(.L_x_57) ;  /* 0x0000050000017945 */ /* 0x000ff00003800000 */
[----:B------:R-:W-:Y:S05]  /*06b0*/  BRA.U UP0, `(.L_x_58) ;  /* 0x0000000100307547 */ /* 0x000fea000b800000 */
[----:B------:R-:W-:Y:S05]  /*06c0*/  WARPSYNC.ALL ;  /* 0x0000000000007948 */ /* 0x000fea0003800000 */
[----:B------:R-:W0:Y:S02]  /*06d0*/  SHFL.DOWN PT, R3, R0, 0x10, 0x1f ;  /* 0x0a001f0000037f89 */ /* 0x000e2400000e0000 */
[----:B0-----:R-:W-:-:S05]  /*06e0*/  FADD R3, R3, R0 ;  /* 0x0000000003037221 */ /* 0x001fca0000000000 */
[----:B------:R-:W0:Y:S02]  /*06f0*/  SHFL.DOWN PT, R2, R3, 0x8, 0x1f ;  /* 0x09001f0003027f89 */ /* 0x000e2400000e0000 */
[----:B0-----:R-:W-:-:S05]  /*0700*/  FADD R2, R3, R2 ;  /* 0x0000000203027221 */ /* 0x001fca0000000000 */
[----:B------:R-:W0:Y:S02]  /*0710*/  SHFL.DOWN PT, R5, R2, 0x4, 0x1f ;  /* 0x08801f0002057f89 */ /* 0x000e2400000e0000 */
[----:B0-----:R-:W-:-:S05]  /*0720*/  FADD R5, R2, R5 ;  /* 0x0000000502057221 */ /* 0x001fca0000000000 */
[----:B------:R-:W0:Y:S02]  /*0730*/  SHFL.DOWN PT, R4, R5, 0x2, 0x1f ;  /* 0x08401f0005047f89 */ /* 0x000e2400000e0000 */
[----:B0-----:R-:W-:-:S05]  /*0740*/  FADD R4, R5, R4 ;  /* 0x0000000405047221 */ /* 0x001fca0000000000 */
[----:B------:R-:W0:Y:S02]  /*0750*/  SHFL.DOWN PT, R17, R4, 0x1, 0x1f ;  /* 0x08201f0004117f89 */ /* 0x000e2400000e0000 */
[----:B0-----:R-:W-:Y:S01]  /*0760*/  FADD R3, R4, R17 ;  /* 0x0000001104037221 */ /* 0x001fe20000000000 */
[----:B------:R-:W-:Y:S06]  /*0770*/  BRA `(.L_x_59) ;  /* 0x0000000000a87947 */ /* 0x000fec0003800000 */
.L_x_58:
[----:B------:R-:W-:Y:S05]  /*0780*/  WARPSYNC.ALL ;  /* 0x0000000000007948 */ /* 0x000fea0003800000 */
[----:B------:R-:W0:Y:S01]  /*0790*/  SHFL.DOWN PT, R3, R0, 0x10, 0x1f ;  /* 0x0a001f0000037f89 */ /* 0x000e2200000e0000 */
[----:B------:R-:W-:Y:S01]  /*07a0*/  BAR.SYNC.DEFER_BLOCKING 0x0 ;  /* 0x0000000000007b1d */ /* 0x000fe20000010000 */
[----:B------:R-:W-:Y:S02]  /*07b0*/  ISETP.NE.AND P0, PT, R9, RZ, PT ;  /* 0x000000ff0900720c */ /* 0x000fe40003f05270 */
[----:B------:R-:W-:-:S11]  /*07c0*/  ISETP.GE.U32.AND P1, PT, R14, UR6, PT ;  /* 0x000000060e007c0c */ /* 0x000fd6000bf26070 */
[----:B------:R-:W1:Y:S02]  /*07d0*/  @!P0 S2R R18, SR_CgaCtaId ;  /* 0x0000000000128919 */ /* 0x000e640000008800 */
[----:B------:R-:W2:Y:S01]  /*07e0*/  @!P1 S2R R19, SR_CgaCtaId ;  /* 0x0000000000139919 */ /* 0x000ea20000008800 */
[----:B0-----:R-:W-:Y:S01]  /*07f0*/  FADD R3, R3, R0 ;  /* 0x0000000003037221 */ /* 0x001fe20000000000 */
[----:B------:R-:W-:-:S04]  /*0800*/  @!P0 SHF.R.U32.HI R0, RZ, 0x3, R14 ;  /* 0x00000003ff008819 */ /* 0x000fc8000001160e */
[----:B------:R-:W0:Y:S01]  /*0810*/  SHFL.DOWN PT, R2, R3, 0x8, 0x1f ;  /* 0x09001f0003027f89 */ /* 0x000e2200000e0000 */
[----:B------:R-:W-:Y:S01]  /*0820*/  @!P0 LOP3.LUT R0, R0, 0x7c, RZ, 0xc0, !PT ;  /* 0x0000007c00008812 */ /* 0x000fe200078ec0ff */
[----:B0-----:R-:W-:Y:S01]  /*0830*/  FADD R2, R3, R2 ;  /* 0x0000000203027221 */ /* 0x001fe20000000000 */
[----:B------:R-:W-:-:S04]  /*0840*/  @!P0 MOV R3, 0x400 ;  /* 0x0000040000038802 */ /* 0x000fc80000000f00 */
[----:B------:R-:W0:Y:S01]  /*0850*/  SHFL.DOWN PT, R5, R2, 0x4, 0x1f ;  /* 0x08801f0002057f89 */ /* 0x000e2200000e0000 */
[----:B-1----:R-:W-:-:S05]  /*0860*/  @!P0 LEA R3, R18, R3, 0x18 ;  /* 0x0000000312038211 */ /* 0x002fca00078ec0ff */
[----:B------:R-:W-:Y:S02]  /*0870*/  @!P0 IMAD.IADD R0, R0, 0x1, R3 ;  /* 0x0000000100008824 */ /* 0x000fe400078e0203 */
[----:B0-----:R-:W-:Y:S01]  /*0880*/  FADD R5, R2, R5 ;  /* 0x0000000502057221 */ /* 0x001fe20000000000 */
[----:B------:R-:W-:-:S04]  /*0890*/  @!P1 MOV R2, 0x400 ;  /* 0x0000040000029802 */ /* 0x000fc80000000f00 */
[----:B------:R-:W0:Y:S01]  /*08a0*/  SHFL.DOWN PT, R4, R5, 0x2, 0x1f ;  /* 0x08401f0005047f89 */ /* 0x000e2200000e0000 */
[----:B--2---:R-:W-:Y:S01]  /*08b0*/  @!P1 LEA R18, R19, R2, 0x18 ;  /* 0x0000000213129211 */ /* 0x004fe200078ec0ff */
[----:B------:R-:W-:-:S04]  /*08c0*/  HFMA2 R2, -RZ, RZ, 0, 0 ;  /* 0x00000000ff027431 */ /* 0x000fc800000001ff */
[----:B------:R-:W-:Y:S02]  /*08d0*/  @!P1 IMAD R3, R9, 0x4, R18 ;  /* 0x0000000409039824 */ /* 0x000fe400078e0212 */
[----:B0-----:R-:W-:-:S05]  /*08e0*/  FADD R4, R5, R4 ;  /* 0x0000000405047221 */ /* 0x001fca0000000000 */
[----:B------:R-:W0:Y:S02]  /*08f0*/  SHFL.DOWN PT, R17, R4, 0x1, 0x1f ;  /* 0x08201f0004117f89 */ /* 0x000e2400000e0000 */
[----:B0-----:R-:W-:-:S05]  /*0900*/  FADD R17, R4, R17 ;  /* 0x0000001104117221 */ /* 0x001fca0000000000 */
[----:B------:R0:W-:Y:S01]  /*0910*/  @!P0 STS [R0], R17 ;  /* 0x0000001100008388 */ /* 0x0001e20000000800 */
[----:B------:R-:W-:Y:S01]  /*0920*/  BAR.SYNC.DEFER_BLOCKING 0x0 ;  /* 0x0000000000007b1d */ /* 0x000fe20000010000 */
[----:B------:R-:W-:-:S05]  /*0930*/  ISETP.GT.U32.AND P0, PT, R14, 0x1f, PT ;  /* 0x0000001f0e00780c */ /* 0x000fca0003f04070 */
[----:B------:R0:W1:Y:S08]  /*0940*/  @!P1 LDS R2, [R3] ;  /* 0x0000000003029984 */ /* 0x0000700000000800 */
[----:B0-----:R-:W-:Y:S05]  /*0950*/  @P0 BRA `(.L_x_60) ;  /* 0x0000000000900947 */ /* 0x001fea0003800000 */
[----:B------:R-:W-:-:S03]  /*0960*/  UMOV UR5, 0xffffffff ;  /* 0xffffffff00057882 */ /* 0x000fc60000000000 */
[----:B------:R-:W-:Y:S05]  /*0970*/  BRA.DIV UR5, `(.L_x_61) ;  /* 0x0000000205ac7947 */ /* 0x000fea000b800000 */
[----:B-1----:R-:W0:Y:S02]  /*0980*/  SHFL.DOWN PT, R3, R2, 0x10, 0x1f ;  /* 0x0a001f0002037f89 */ /* 0x002e2400000e0000 */
[----:B0-----:R-:W-:-:S05]  /*0990*/  FADD R3, R3, R2 ;  /* 0x0000000203037221 */ /* 0x001fca0000000000 */
[----:B------:R-:W0:Y:S02]  /*09a0*/  SHFL.DOWN PT, R0, R3, 0x8, 0x1f ;  /* 0x09001f0003007f89 */ /* 0x000e2400000e0000 */
[----:B0-----:R-:W-:-:S05]  /*09b0*/  FADD R0, R3, R0 ;  /* 0x0000000003007221 */ /* 0x001fca0000000000 */
[----:B------:R-:W0:Y:S02]  /*09c0*/  SHFL.DOWN PT, R5, R0, 0x4, 0x1f ;  /* 0x08801f0000057f89 */ /* 0x000e2400000e0000 */
[----:B0-----:R-:W-:-:S05]  /*09d0*/  FADD R5, R0, R5 ;  /* 0x0000000500057221 */ /* 0x001fca0000000000 */
[----:B------:R-:W0:Y:S02]  /*09e0*/  SHFL.DOWN PT, R4, R5, 0x2, 0x1f ;  /* 0x08401f0005047f89 */ /* 0x000e2400000e0000 */
[----:B0-----:R-:W-:-:S05]  /*09f0*/  FADD R4, R5, R4 ;  /* 0x0000000405047221 */ /* 0x001fca0000000000 */
[----:B------:R0:W1:Y:S02]  /*0a00*/  SHFL.DOWN PT, R17, R4, 0x1, 0x1f ;  /* 0x08201f0004117f89 */ /* 0x00006400000e0000 */
.L_x_71:
[----:B-1----:R-:W-:-:S07]  /*0a10*/  FADD R3, R4, R17 ;  /* 0x0000001104037221 */ /* 0x002fce0000000000 */
.L_x_59:
[----:B------:R-:W-:-:S13]  /*0a20*/  ISETP.NE.AND P0, PT, R14, RZ, PT ;  /* 0x000000ff0e00720c */ /* 0x000fda0003f05270 */
[----:B------:R-:W-:Y:S05]  /*0a30*/  @P0 BRA `(.L_x_60) ;  /* 0x0000000000580947 */ /* 0x000fea0003800000 */
[----:B------:R-:W1:Y:S01]  /*0a40*/  MUFU.RCP R17, R16 ;  /* 0x0000001000117308 */ /* 0x000e620000001000 */
[----:B------:R-:W2:Y:S01]  /*0a50*/  LDC R19, c[0x0][0x38c] ;  /* 0x0000e300ff137b82 */ /* 0x000ea20000000800 */
[C---:B------:R-:W-:Y:S01]  /*0a60*/  IMAD.IADD R2, R15.reuse, 0x1, R11 ;  /* 0x000000010f027824 */ /* 0x040fe200078e020b */
[----:B------:R-:W-:Y:S03]  /*0a70*/  BSSY.RECONVERGENT B2, `(.L_x_62) ;  /* 0x000000f000027945 */ /* 0x000fe60003800200 */
[-C--:B------:R-:W-:Y:S02]  /*0a80*/  IMAD R5, R15, R2.reuse, RZ ;  /* 0x000000020f057224 */ /* 0x080fe400078e02ff */
[----:B------:R-:W3:Y:S03]  /*0a90*/  FCHK P0, R3, R16 ;  /* 0x0000001003007302 */ /* 0x000ee60000000000 */
[----:B------:R-:W-:-:S04]  /*0aa0*/  LEA R5, R5, R2, 0x1 ;  /* 0x0000000205057211 */ /* 0x000fc800078e08ff */
[----:B------:R-:W-:Y:S01]  /*0ab0*/  IADD3 R2, PT, PT, R6, R5, R15 ;  /* 0x0000000506027210 */ /* 0x000fe20007ffe00f */
[----:B-1----:R-:W-:-:S04]  /*0ac0*/  FFMA R0, -R16, R17, 1 ;  /* 0x3f80000010007423 */ /* 0x002fc80000000111 */
[----:B------:R-:W-:-:S04]  /*0ad0*/  FFMA R0, R17, R0, R17 ;  /* 0x0000000011007223 */ /* 0x000fc80000000011 */
[----:B------:R-:W-:Y:S01]  /*0ae0*/  FFMA R17, R0, R3, RZ ;  /* 0x0000000300117223 */ /* 0x000fe200000000ff */
[----:B--2---:R-:W-:-:S03]  /*0af0*/  IMAD R2, R2, R19, UR4 ;  /* 0x0000000402027e24 */ /* 0x004fc6000f8e0213 */
[----:B0-----:R-:W-:-:S04]  /*0b00*/  FFMA R4, -R16, R17, R3 ;  /* 0x0000001110047223 */ /* 0x001fc80000000103 */
[----:B------:R-:W-:Y:S01]  /*0b10*/  FFMA R17, R0, R4, R17 ;  /* 0x0000000400117223 */ /* 0x000fe20000000011 */
[----:B---3--:R-:W-:Y:S06]  /*0b20*/  @!P0 BRA `(.L_x_63) ;  /* 0x00000000000c8947 */ /* 0x008fec0003800000 */
[----:B------:R-:W-:-:S07]  /*0b30*/  MOV R4, 0xb50 ;  /* 0x00000b5000047802 */ /* 0x000fce0000000f00 */
[----:B------:R-:W-:Y:S05]  /*0b40*/  CALL.REL.NOINC `($__internal_2_$__cuda_sm3x_div_rn_noftz_f32_slowpath) ;  /* 0x0000000000c47944 */ /* 0x000fea0003c00000 */
[----:B------:R-:W-:-:S07]  /*0b50*/  IMAD.MOV.U32 R17, RZ, RZ, R0 ;  /* 0x000000ffff117224 */ /* 0x000fce00078e0000 */
.L_x_63:
[----:B------:R-:W-:Y:S05]  /*0b60*/  BSYNC.RECONVERGENT B2 ;  /* 0x0000000000027941 */ /* 0x000fea0003800200 */
.L_x_62:
[----:B------:R-:W0:Y:S02]  /*0b70*/  LDC.64 R4, c[0x0][0x380] ;  /* 0x0000e000ff047b82 */ /* 0x000e240000000a00 */
[----:B0-----:R-:W-:-:S05]  /*0b80*/  IMAD.WIDE R2, R2, 0x4, R4 ;  /* 0x0000000402027825 */ /* 0x001fca00078e0204 */
[----:B------:R2:W-:Y:S02]  /*0b90*/  STG.E desc[UR10][R2.64], R17 ;  /* 0x0000001102007986 */ /* 0x0005e4000c10190a */
.L_x_60:
[----:B------:R-:W-:Y:S05]  /*0ba0*/  BSYNC B1 ;  /* 0x0000000000017941 */ /* 0x000fea0003800000 */
.L_x_57:
[C---:B------:R-:W-:Y:S01]  /*0bb0*/  ISETP.NE.AND P0, PT, R6.reuse, R15, PT ;  /* 0x0000000f0600720c */ /* 0x040fe20003f05270 */
[----:B------:R-:W-:-:S12]  /*0bc0*/  VIADD R6, R6, 0x1 ;  /* 0x0000000106067836 */ /* 0x000fd80000000000 */
[----:B------:R-:W-:Y:S05]  /*0bd0*/  @P0 BRA `(.L_x_64) ;  /* 0xfffffff400e80947 */ /* 0x000fea000383ffff */
[----:B------:R-:W-:Y:S05]  /*0be0*/  BSYNC B0 ;  /* 0x0000000000007941 */ /* 0x000fea0003800000 */
.L_x_49:
[C---:B------:R-:W-:Y:S02]  /*0bf0*/  ISETP.NE.AND P0, PT, R11.reuse, R15, PT ;  /* 0x0000000f0b00720c */ /* 0x040fe40003f05270 */
[----:B------:R-:W-:-:S11]  /*0c00*/  IADD3 R11, PT, PT, R11, 0x1, RZ ;  /* 0x000000010b0b7810 */ /* 0x000fd60007ffe0ff */
[----:B------:R-:W-:Y:S05]  /*0c10*/  @P0 BRA `(.L_x_65) ;  /* 0xfffffff400d00947 */ /* 0x000fea000383ffff */
[----:B------:R-:W-:Y:S05]  /*0c20*/  EXIT ;  /* 0x000000000000794d */ /* 0x000fea0003800000 */
.L_x_61:
[----:B------:R-:W-:Y:S01]  /*0c30*/  IMAD.MOV.U32 R19, RZ, RZ, 0x10 ;  /* 0x00000010ff137424 */ /* 0x000fe200078e00ff */
[----:B------:R-:W-:Y:S01]  /*0c40*/  MOV R18, 0xffffffff ;  /* 0xffffffff00127802 */ /* 0x000fe20000000f00 */
[----:B------:R-:W-:-:S07]  /*0c50*/  IMAD.MOV.U32 R21, RZ, RZ, 0x1f ;  /* 0x0000001fff157424 */ /* 0x000fce00078e00ff */
[----:B-1----:R-:W-:Y:S05]  /*0c60*/  WARPSYNC.COLLECTIVE R18, `(.L_x_66) ;  /* 0x0000000012087348 */ /* 0x002fea0003c00000 */
[----:B-1----:R0:W1:Y:S02]  /*0c70*/  SHFL.DOWN P0, R17, R2, R19, R21 ;  /* 0x0800001302117389 */ /* 0x0020640000000015 */
[----:B01----:R-:W-:Y:S05]  /*0c80*/  ENDCOLLECTIVE ;  /* 0x000000000000791b */ /* 0x003fea0003800000 */
.L_x_66:
[----:B------:R-:W-:Y:S02]  /*0c90*/  HFMA2 R19, -RZ, RZ, 0, 4.76837158203125e-07 ;  /* 0x00000008ff137431 */ /* 0x000fe400000001ff */
[----:B------:R-:W-:-:S04]  /*0ca0*/  IMAD.MOV.U32 R3, RZ, RZ, R17 ;  /* 0x000000ffff037224 */ /* 0x000fc800078e0011 */
[----:B------:R-:W-:-:S04]  /*0cb0*/  FADD R3, R3, R2 ;  /* 0x0000000203037221 */ /* 0x000fc80000000000 */
[----:B------:R-:W-:-:S07]  /*0cc0*/  IMAD.MOV.U32 R2, RZ, RZ, R3 ;  /* 0x000000ffff027224 */ /* 0x000fce00078e0003 */
[----:B------:R-:W-:Y:S05]  /*0cd0*/  WARPSYNC.COLLECTIVE R18, `(.L_x_67) ;  /* 0x0000000012087348 */ /* 0x000fea0003c00000 */
[----:B------:R0:W1:Y:S02]  /*0ce0*/  SHFL.DOWN P0, R17, R2, R19, R21 ;  /* 0x0800001302117389 */ /* 0x0000640000000015 */
[----:B01----:R-:W-:Y:S05]  /*0cf0*/  ENDCOLLECTIVE ;  /* 0x000000000000791b */ /* 0x003fea0003800000 */
.L_x_67:
[----:B------:R-:W-:Y:S01]  /*0d00*/  MOV R19, 0x4 ;  /* 0x0000000400137802 */ /* 0x000fe20000000f00 */
[----:B------:R-:W-:-:S04]  /*0d10*/  IMAD.MOV.U32 R0, RZ, RZ, R17 ;  /* 0x000000ffff007224 */ /* 0x000fc800078e0011 */
[----:B------:R-:W-:-:S04]  /*0d20*/  FADD R0, R3, R0 ;  /* 0x0000000003007221 */ /* 0x000fc80000000000 */
[----:B------:R-:W-:-:S07]  /*0d30*/  IMAD.MOV.U32 R2, RZ, RZ, R0 ;  /* 0x000000ffff027224 */ /* 0x000fce00078e0000 */
[----:B------:R-:W-:Y:S05]  /*0d40*/  WARPSYNC.COLLECTIVE R18, `(.L_x_68) ;  /* 0x0000000012087348 */ /* 0x000fea0003c00000 */
[----:B------:R0:W1:Y:S02]  /*0d50*/  SHFL.DOWN P0, R17, R2, R19, R21 ;  /* 0x0800001302117389 */ /* 0x0000640000000015 */
[----:B01----:R-:W-:Y:S05]  /*0d60*/  ENDCOLLECTIVE ;  /* 0x000000000000791b */ /* 0x003fea0003800000 */
.L_x_68:
[----:B------:R-:W-:Y:S02]  /*0d70*/  HFMA2 R19, -RZ, RZ, 0, 1.1920928955078125e-07 ;  /* 0x00000002ff137431 */ /* 0x000fe400000001ff */
[----:B------:R-:W-:-:S04]  /*0d80*/  IMAD.MOV.U32 R5, RZ, RZ, R17 ;  /* 0x000000ffff057224 */ /* 0x000fc800078e0011 */
[----:B------:R-:W-:-:S04]  /*0d90*/  FADD R5, R0, R5 ;  /* 0x0000000500057221 */ /* 0x000fc80000000000 */
[----:B------:R-:W-:-:S07]  /*0da0*/  IMAD.MOV.U32 R2, RZ, RZ, R5 ;  /* 0x000000ffff027224 */ /* 0x000fce00078e0005 */
[----:B------:R-:W-:Y:S05]  /*0db0*/  WARPSYNC.COLLECTIVE R18, `(.L_x_69) ;  /* 0x0000000012087348 */ /* 0x000fea0003c00000 */
[----:B------:R0:W1:Y:S02]  /*0dc0*/  SHFL.DOWN P0, R17, R2, R19, R21 ;  /* 0x0800001302117389 */ /* 0x0000640000000015 */
[----:B01----:R-:W-:Y:S05]  /*0dd0*/  ENDCOLLECTIVE ;  /* 0x000000000000791b */ /* 0x003fea0003800000 */
.L_x_69:
[----:B------:R-:W-:Y:S01]  /*0de0*/  MOV R19, 0x1 ;  /* 0x0000000100137802 */ /* 0x000fe20000000f00 */
[----:B------:R-:W-:-:S04]  /*0df0*/  IMAD.MOV.U32 R4, RZ, RZ, R17 ;  /* 0x000000ffff047224 */ /* 0x000fc800078e0011 */
[----:B------:R-:W-:-:S04]  /*0e00*/  FADD R4, R5, R4 ;  /* 0x0000000405047221 */ /* 0x000fc80000000000 */
[----:B------:R-:W-:-:S07]  /*0e10*/  IMAD.MOV.U32 R2, RZ, RZ, R4 ;  /* 0x000000ffff027224 */ /* 0x000fce00078e0004 */
[----:B------:R-:W-:Y:S05]  /*0e20*/  WARPSYNC.COLLECTIVE R18, `(.L_x_70) ;  /* 0x0000000012087348 */ /* 0x000fea0003c00000 */
[----:B------:R0:W1:Y:S02]  /*0e30*/  SHFL.DOWN P0, R17, R2, R19, R21 ;  /* 0x0800001302117389 */ /* 0x0000640000000015 */
[----:B01----:R-:W-:Y:S05]  /*0e40*/  ENDCOLLECTIVE ;  /* 0x000000000000791b */ /* 0x003fea0003800000 */
.L_x_70:
[----:B------:R-:W-:Y:S05]  /*0e50*/  BRA `(.L_x_71) ;  /* 0xfffffff800ec7947 */ /* 0x000fea000383ffff */
        .weak           $__internal_2_$__cuda_sm3x_div_rn_noftz_f32_slowpath
        .type           $__internal_2_$__cuda_sm3x_div_rn_noftz_f32_slowpath,@function
        .size           $__internal_2_$__cuda_sm3x_div_rn_noftz_f32_slowpath,(.L_x_87 - $__internal_2_$__cuda_sm3x_div_rn_noftz_f32_slowpath)
$__internal_2_$__cuda_sm3x_div_rn_noftz_f32_slowpath:
[----:B------:R-:W-:Y:S01]  /*0e60*/  SHF.R.U32.HI R5, RZ, 0x17, R16 ;  /* 0x00000017ff057819 */ /* 0x000fe20000011610 */
[----:B------:R-:W-:Y:S01]  /*0e70*/  BSSY.RECONVERGENT B3, `(.L_x_72) ;  /* 0x0000064000037945 */ /* 0x000fe20003800200 */
[----:B------:R-:W-:Y:S02]  /*0e80*/  SHF.R.U32.HI R0, RZ, 0x17, R3 ;  /* 0x00000017ff007819 */ /* 0x000fe40000011603 */
[----:B------:R-:W-:Y:S02]  /*0e90*/  LOP3.LUT R5, R5, 0xff, RZ, 0xc0, !PT ;  /* 0x000000ff05057812 */ /* 0x000fe400078ec0ff */
[----:B------:R-:W-:Y:S02]  /*0ea0*/  LOP3.LUT R20, R0, 0xff, RZ, 0xc0, !PT ;  /* 0x000000ff00147812 */ /* 0x000fe400078ec0ff */
[----:B------:R-:W-:Y:S01]  /*0eb0*/  MOV R18, R16 ;  /* 0x0000001000127202 */ /* 0x000fe20000000f00 */
[----:B------:R-:W-:Y:S02]  /*0ec0*/  VIADD R19, R5, 0xffffffff ;  /* 0xffffffff05137836 */ /* 0x000fe40000000000 */
[----:B------:R-:W-:-:S03]  /*0ed0*/  VIADD R21, R20, 0xffffffff ;  /* 0xffffffff14157836 */ /* 0x000fc60000000000 */
[----:B------:R-:W-:-:S04]  /*0ee0*/  ISETP.GT.U32.AND P0, PT, R19, 0xfd, PT ;  /* 0x000000fd1300780c */ /* 0x000fc80003f04070 */
[----:B------:R-:W-:-:S13]  /*0ef0*/  ISETP.GT.U32.OR P0, PT, R21, 0xfd, P0 ;  /* 0x000000fd1500780c */ /* 0x000fda0000704470 */
[----:B------:R-:W-:Y:S01]  /*0f00*/  @!P0 IMAD.MOV.U32 R17, RZ, RZ, RZ ;  /* 0x000000ffff118224 */ /* 0x000fe200078e00ff */
        /* <DEDUP_REMOVED lines=25> */
.L_x_73:
[----:B------:R-:W-:Y:S01]  /*10a0*/  LEA R19, R5, 0xc0800000, 0x17 ;  /* 0xc080000005137811 */ /* 0x000fe200078eb8ff */
[----:B------:R-:W-:Y:S01]  /*10b0*/  BSSY.RECONVERGENT B4, `(.L_x_78) ;  /* 0x0000036000047945 */ /* 0x000fe20003800200 */
        /* <DEDUP_REMOVED lines=27> */
[-CC-:B------:R-:W-:Y:S01]  /*1270*/  FFMA.RZ R5, R3, R21.reuse, R18.reuse ;  /* 0x0000001503057223 */ /* 0x180fe2000000c012 */
[C---:B------:R-:W-:Y:S02]  /*1280*/  IADD3 R20, PT, PT, R19.reuse, 0x20, RZ ;  /* 0x0000002013147810 */ /* 0x040fe40007ffe0ff */
[----:B------:R-:W-:Y:S02]  /*1290*/  ISETP.NE.AND P2, PT, R19, RZ, PT ;  /* 0x000000ff1300720c */ /* 0x000fe40003f45270 */
[----:B------:R-:W-:Y:S01]  /*12a0*/  LOP3.LUT R17, R5, 0x7fffff, RZ, 0xc0, !PT ;  /* 0x007fffff05117812 */ /* 0x000fe200078ec0ff */
[CCC-:B------:R-:W-:Y:S01]  /*12b0*/  FFMA.RP R5, R3.reuse, R21.reuse, R18.reuse ;  /* 0x0000001503057223 */ /* 0x1c0fe20000008012 */
[----:B------:R-:W-:Y:S01]  /*12c0*/  FFMA.RM R18, R3, R21, R18 ;  /* 0x0000001503127223 */ /* 0x000fe20000004012 */
[----:B------:R-:W-:Y:S01]  /*12d0*/  IMAD.MOV R3, RZ, RZ, -R19 ;  /* 0x000000ffff037224 */ /* 0x000fe200078e0a13 */
[----:B------:R-:W-:Y:S02]  /*12e0*/  LOP3.LUT R17, R17, 0x800000, RZ, 0xfc, !PT ;  /* 0x0080000011117812 */ /* 0x000fe400078efcff */
[----:B------:R-:W-:-:S02]  /*12f0*/  ISETP.NE.AND P1, PT, R19, RZ, PT ;  /* 0x000000ff1300720c */ /* 0x000fc40003f25270 */
        /* <DEDUP_REMOVED lines=13> */
.L_x_80:
[----:B------:R-:W-:-:S04]  /*13d0*/  LOP3.LUT R0, R0, 0x80000000, RZ, 0xc0, !PT ;  /* 0x8000000000007812 */ /* 0x000fc800078ec0ff */
[----:B------:R-:W-:Y:S01]  /*13e0*/  LOP3.LUT R0, R0, 0x7f800000, RZ, 0xfc, !PT ;  /* 0x7f80000000007812 */ /* 0x000fe200078efcff */
[----:B------:R-:W-:Y:S06]  /*13f0*/  BRA `(.L_x_81) ;  /* 0x0000000000047947 */ /* 0x000fec0003800000 */
.L_x_79:
[----:B------:R-:W-:-:S07]  /*1400*/  IMAD R0, R20, 0x800000, R0 ;  /* 0x0080000014007824 */ /* 0x000fce00078e0200 */
.L_x_81:
[----:B------:R-:W-:Y:S05]  /*1410*/  BSYNC.RECONVERGENT B4 ;  /* 0x0000000000047941 */ /* 0x000fea0003800200 */
.L_x_78:
[----:B------:R-:W-:Y:S05]  /*1420*/  BRA `(.L_x_82) ;  /* 0x0000000000207947 */ /* 0x000fea0003800000 */
.L_x_77:
[----:B------:R-:W-:-:S04]  /*1430*/  LOP3.LUT R0, R18, 0x80000000, R3, 0x48, !PT ;  /* 0x8000000012007812 */ /* 0x000fc800078e4803 */
[----:B------:R-:W-:Y:S01]  /*1440*/  LOP3.LUT R0, R0, 0x7f800000, RZ, 0xfc, !PT ;  /* 0x7f80000000007812 */ /* 0x000fe200078efcff */
[----:B------:R-:W-:Y:S06]  /*1450*/  BRA `(.L_x_82) ;  /* 0x0000000000147947 */ /* 0x000fec0003800000 */
.L_x_76:
[----:B------:R-:W-:Y:S01]  /*1460*/  LOP3.LUT R0, R18, 0x80000000, R3, 0x48, !PT ;  /* 0x8000000012007812 */ /* 0x000fe200078e4803 */
[----:B------:R-:W-:Y:S06]  /*1470*/  BRA `(.L_x_82) ;  /* 0x00000000000c7947 */ /* 0x000fec0003800000 */
.L_x_75:
[----:B------:R-:W0:Y:S01]  /*1480*/  MUFU.RSQ R0, -QNAN ;  /* 0xffc0000000007908 */ /* 0x000e220000001400 */
[----:B------:R-:W-:Y:S05]  /*1490*/  BRA `(.L_x_82) ;  /* 0x0000000000047947 */ /* 0x000fea0003800000 */
.L_x_74:
[----:B------:R-:W-:-:S07]  /*14a0*/  FADD.FTZ R0, R3, R0 ;  /* 0x0000000003007221 */ /* 0x000fce0000010000 */
.L_x_82:
[----:B------:R-:W-:Y:S05]  /*14b0*/  BSYNC.RECONVERGENT B3 ;  /* 0x0000000000037941 */ /* 0x000fea0003800200 */
.L_x_72:
[----:B------:R-:W-:-:S04]  /*14c0*/  HFMA2 R5, -RZ, RZ, 0, 0 ;  /* 0x00000000ff057431 */ /* 0x000fc800000001ff */
[----:B0-----:R-:W-:Y:S05]  /*14d0*/  RET.REL.NODEC R4 `(_Z19correlation_forwardPfiiiPKfS1_iiiiiii) ;  /* 0xffffffe804c87950 */ /* 0x001fea0003c3ffff */
.L_x_83:
        /* <DEDUP_REMOVED lines=10> */
.L_x_87:


//--------------------- .text._Z21correlationInitKernelmPf --------------------------
	.section	.text._Z21correlationInitKernelmPf,"ax",@progbits
	.align	128
        .global         _Z21correlationInitKernelmPf
        .type           _Z21correlationInitKernelmPf,@function
        .size           _Z21correlationInitKernelmPf,(.L_x_92 - _Z21correlationInitKernelmPf)
        .other          _Z21correlationInitKernelmPf,@"STO_CUDA_ENTRY STV_DEFAULT"
_Z21correlationInitKernelmPf:
.text._Z21correlationInitKernelmPf:
[----:B------:R-:W-:Y:S01]  /*0000*/  LDC R1, c[0x0][0x37c] ;  /* 0x0000df00ff017b82 */ /* 0x000fe20000000800 */
[----:B------:R-:W0:Y:S07]  /*0010*/  S2R R0, SR_TID.X ;  /* 0x0000000000007919 */ /* 0x000e2e0000002100 */
[----:B------:R-:W1:Y:S01]  /*0020*/  S2UR UR4, SR_CTAID.X ;  /* 0x00000000000479c3 */ /* 0x000e620000002500 */
[----:B------:R-:W2:Y:S01]  /*0030*/  LDCU.64 UR6, c[0x0][0x380] ;  /* 0x00007000ff0677ac */ /* 0x000ea20008000a00 */
[----:B-1----:R-:W-:-:S06]  /*0040*/  USHF.L.U32 UR4, UR4, 0xa, URZ ;  /* 0x0000000a04047899 */ /* 0x002fcc00080006ff */
[----:B0-----:R-:W-:-:S04]  /*0050*/  LOP3.LUT R0, R0, UR4, RZ, 0xfc, !PT ;  /* 0x0000000400007c12 */ /* 0x001fc8000f8efcff */
[----:B--2---:R-:W-:-:S04]  /*0060*/  ISETP.GE.U32.AND P0, PT, R0, UR6, PT ;  /* 0x0000000600007c0c */ /* 0x004fc8000bf06070 */
[----:B------:R-:W-:-:S13]  /*0070*/  ISETP.GE.U32.AND.EX P0, PT, RZ, UR7, PT, P0 ;  /* 0x00000007ff007c0c */ /* 0x000fda000bf06100 */
[----:B------:R-:W-:Y:S05]  /*0080*/  @P0 EXIT ;  /* 0x000000000000094d */ /* 0x000fea0003800000 */
[----:B------:R-:W0:Y:S01]  /*0090*/  LDCU.64 UR6, c[0x0][0x388] ;  /* 0x00007100ff0677ac */ /* 0x000e220008000a00 */
[----:B------:R-:W1:Y:S01]  /*00a0*/  LDCU.64 UR4, c[0x0][0x358] ;  /* 0x00006b00ff0477ac */ /* 0x000e620008000a00 */
[----:B0-----:R-:W-:-:S04]  /*00b0*/  LEA R2, P0, R0, UR6, 0x2 ;  /* 0x0000000600027c11 */ /* 0x001fc8000f8010ff */
[----:B------:R-:W-:-:S05]  /*00c0*/  LEA.HI.X R3, R0, UR7, RZ, 0x2, P0 ;  /* 0x0000000700037c11 */ /* 0x000fca00080f14ff */
[----:B-1----:R-:W-:Y:S01]  /*00d0*/  STG.E desc[UR4][R2.64], RZ ;  /* 0x000000ff02007986 */ /* 0x002fe2000c101904 */
[----:B------:R-:W-:Y:S05]  /*00e0*/  EXIT ;  /* 0x000000000000794d */ /* 0x000fea0003800000 */
.L_x_84:
        /* <DEDUP_REMOVED lines=9> */
.L_x_92:


//--------------------- .nv.shared.reserved.0     --------------------------
	.section	.nv.shared.reserved.0,"aw",@nobits
	.weak		__nv_reservedSMEM_offset_0_alias
	.size		__nv_reservedSMEM_offset_0_alias, 0, 64
	.other		__nv_reservedSMEM_offset_0_alias,@"STO_CUDA_RESERVED_SHARED STV_DEFAULT"
__nv_reservedSMEM_offset_0_alias:
	.zero		0
	.zero		64


//--------------------- .nv.global                --------------------------
	.section	.nv.global,"aw",@nobits
.nv.global:
	.type		_ZN34_INTERNAL_d5ef2ada_4_k_cu_6066cf1b6thrust24THRUST_300001_SM_1000_NS3seqE,@object
	.size		_ZN34_INTERNAL_d5ef2ada_4_k_cu_6066cf1b6thrust24THRUST_300001_SM_1000_NS3seqE,(_ZN34_INTERNAL_d5ef2ada_4_k_cu_6066cf1b4cuda3std3__48in_placeE - _ZN34_INTERNAL_d5ef2ada_4_k_cu_6066cf1b6thrust24THRUST_300001_SM_1000_NS3seqE)
_ZN34_INTERNAL_d5ef2ada_4_k_cu_6066cf1b6thrust24THRUST_300001_SM_1000_NS3seqE:
	.zero		1
	.type		_ZN34_INTERNAL_d5ef2ada_4_k_cu_6066cf1b4cuda3std3__48in_placeE,@object
	.size		_ZN34_INTERNAL_d5ef2ada_4_k_cu_6066cf1b4cuda3std3__48in_placeE,(_ZN34_INTERNAL_d5ef2ada_4_k_cu_6066cf1b4cuda3std6ranges3__45__cpo4sizeE - _ZN34_INTERNAL_d5ef2ada_4_k_cu_6066cf1b4cuda3std3__48in_placeE)
_ZN34_INTERNAL_d5ef2ada_4_k_cu_6066cf1b4cuda3std3__48in_placeE:
	.zero		1
	.type		_ZN34_INTERNAL_d5ef2ada_4_k_cu_6066cf1b4cuda3std6ranges3__45__cpo4sizeE,@object
	.size		_ZN34_INTERNAL_d5ef2ada_4_k_cu_6066cf1b4cuda3std6ranges3__45__cpo4sizeE,(_ZN34_INTERNAL_d5ef2ada_4_k_cu_6066cf1b6thrust24THRUST_300001_SM_1000_NS12placeholders2_3E - _ZN34_INTERNAL_d5ef2ada_4_k_cu_6066cf1b4cuda3std6ranges3__45__cpo4sizeE)
_ZN34_INTERNAL_d5ef2ada_4_k_cu_6066cf1b4cuda3std6ranges3__45__cpo4sizeE:
	.zero		1
	.type		_ZN34_INTERNAL_d5ef2ada_4_k_cu_6066cf1b6thrust24THRUST_300001_SM_1000_NS12placeholders2_3E,@object
	.size		_ZN34_INTERNAL_d5ef2ada_4_k_cu_6066cf1b6thrust24THRUST_300001_SM_1000_NS12placeholders2_3E,(_ZN34_INTERNAL_d5ef2ada_4_k_cu_6066cf1b4cuda3std3__45__cpo6cbeginE - _ZN34_INTERNAL_d5ef2ada_4_k_cu_6066cf1b6thrust24THRUST_300001_SM_1000_NS12placeholders2_3E)
_ZN34_INTERNAL_d5ef2ada_4_k_cu_6066cf1b6thrust24THRUST_300001_SM_1000_NS12placeholders2_3E:
	.zero		1
	.type		_ZN34_INTERNAL_d5ef2ada_4_k_cu_6066cf1b4cuda3std3__45__cpo6cbeginE,@object
	.size		_ZN34_INTERNAL_d5ef2ada_4_k_cu_6066cf1b4cuda3std3__45__cpo6cbeginE,(_ZN34_INTERNAL_d5ef2ada_4_k_cu_6066cf1b4cuda3std6ranges3__45__cpo6cbeginE - _ZN34_INTERNAL_d5ef2ada_4_k_cu_6066cf1b4cuda3std3__45__cpo6cbeginE)
_ZN34_INTERNAL_d5ef2ada_4_k_cu_6066cf1b4cuda3std3__45__cpo6cbeginE:
	.zero		1
	.type		_ZN34_INTERNAL_d5ef2ada_4_k_cu_6066cf1b4cuda3std6ranges3__45__cpo6cbeginE,@object
	.size		_ZN34_INTERNAL_d5ef2ada_4_k_cu_6066cf1b4cuda3std6ranges3__45__cpo6cbeginE,(_ZN34_INTERNAL_d5ef2ada_4_k_cu_6066cf1b6thrust24THRUST_300001_SM_1000_NS12placeholders2_7E - _ZN34_INTERNAL_d5ef2ada_4_k_cu_6066cf1b4cuda3std6ranges3__45__cpo6cbeginE)
_ZN34_INTERNAL_d5ef2ada_4_k_cu_6066cf1b4cuda3std6ranges3__45__cpo6cbeginE:
	.zero		1
	.type		_ZN34_INTERNAL_d5ef2ada_4_k_cu_6066cf1b6thrust24THRUST_300001_SM_1000_NS12placeholders2_7E,@object
	.size		_ZN34_INTERNAL_d5ef2ada_4_k_cu_6066cf1b6thrust24THRUST_300001_SM_1000_NS12placeholders2_7E,(_ZN34_INTERNAL_d5ef2ada_4_k_cu_6066cf1b4cuda3std3__45__cpo7crbeginE - _ZN34_INTERNAL_d5ef2ada_4_k_cu_6066cf1b6thrust24THRUST_300001_SM_1000_NS12placeholders2_7E)
_ZN34_INTERNAL_d5ef2ada_4_k_cu_6066cf1b6thrust24THRUST_300001_SM_1000_NS12placeholders2_7E:
	.zero		1
	.type		_ZN34_INTERNAL_d5ef2ada_4_k_cu_6066cf1b4cuda3std3__45__cpo7crbeginE,@object
	.size		_ZN34_INTERNAL_d5ef2ada_4_k_cu_6066cf1b4cuda3std3__45__cpo7crbeginE,(_ZN34_INTERNAL_d5ef2ada_4_k_cu_6066cf1b4cuda3std6ranges3__45__cpo4nextE - _ZN34_INTERNAL_d5ef2ada_4_k_cu_6066cf1b4cuda3std3__45__cpo7crbeginE)
_ZN34_INTERNAL_d5ef2ada_4_k_cu_6066cf1b4cuda3std3__45__cpo7crbeginE:
	.zero		1
	.type		_ZN34_INTERNAL_d5ef2ada_4_k_cu_6066cf1b4cuda3std6ranges3__45__cpo4nextE,@object
	.size		_ZN34_INTERNAL_d5ef2ada_4_k_cu_6066cf1b4cuda3std6ranges3__45__cpo4nextE,(_ZN34_INTERNAL_d5ef2ada_4_k_cu_6066cf1b4cuda3std6ranges3__45__cpo4swapE - _ZN34_INTERNAL_d5ef2ada_4_k_cu_6066cf1b4cuda3std6ranges3__45__cpo4nextE)
_ZN34_INTERNAL_d5ef2ada_4_k_cu_6066cf1b4cuda3std6ranges3__45__cpo4nextE:
	.zero		1
	.type		_ZN34_INTERNAL_d5ef2ada_4_k_cu_6066cf1b4cuda3std6ranges3__45__cpo4swapE,@object
	.size		_ZN34_INTERNAL_d5ef2ada_4_k_cu_6066cf1b4cuda3std6ranges3__45__cpo4swapE,(_ZN34_INTERNAL_d5ef2ada_4_k_cu_6066cf1b6thrust24THRUST_300001_SM_1000_NS8cuda_cub10par_nosyncE - _ZN34_INTERNAL_d5ef2ada_4_k_cu_6066cf1b4cuda3std6ranges3__45__cpo4swapE)
_ZN34_INTERNAL_d5ef2ada_4_k_cu_6066cf1b4cuda3std6ranges3__45__cpo4swapE:
	.zero		1
	.type		_ZN34_INTERNAL_d5ef2ada_4_k_cu_6066cf1b6thrust24THRUST_300001_SM_1000_NS8cuda_cub10par_nosyncE,@object
	.size		_ZN34_INTERNAL_d5ef2ada_4_k_cu_6066cf1b6thrust24THRUST_300001_SM_1000_NS8cuda_cub10par_nosyncE,(_ZN34_INTERNAL_d5ef2ada_4_k_cu_6066cf1b6thrust24THRUST_300001_SM_1000_NS12placeholders2_9E - _ZN34_INTERNAL_d5ef2ada_4_k_cu_6066cf1b6thrust24THRUST_300001_SM_1000_NS8cuda_cub10par_nosyncE)
_ZN34_INTERNAL_d5ef2ada_4_k_cu_6066cf1b6thrust24THRUST_300001_SM_1000_NS8cuda_cub10par_nosyncE:
	.zero		1
	.type		_ZN34_INTERNAL_d5ef2ada_4_k_cu_6066cf1b6thrust24THRUST_300001_SM_1000_NS12placeholders2_9E,@object
	.size		_ZN34_INTERNAL_d5ef2ada_4_k_cu_6066cf1b6thrust24THRUST_300001_SM_1000_NS12placeholders2_9E,(_ZN34_INTERNAL_d5ef2ada_4_k_cu_6066cf1b4cuda3std3__436_GLOBAL__N__d5ef2ada_4_k_cu_6066cf1b6ignoreE - _ZN34_INTERNAL_d5ef2ada_4_k_cu_6066cf1b6thrust24THRUST_300001_SM_1000_NS12placeholders2_9E)
_ZN34_INTERNAL_d5ef2ada_4_k_cu_6066cf1b6thrust24THRUST_300001_SM_1000_NS12placeholders2_9E:
	.zero		1
	.type		_ZN34_INTERNAL_d5ef2ada_4_k_cu_6066cf1b4cuda3std3__436_GLOBAL__N__d5ef2ada_4_k_cu_6066cf1b6ignoreE,@object
	.size		_ZN34_INTERNAL_d5ef2ada_4_k_cu_6066cf1b4cuda3std3__436_GLOBAL__N__d5ef2ada_4_k_cu_6066cf1b6ignoreE,(_ZN34_INTERNAL_d5ef2ada_4_k_cu_6066cf1b4cuda3std6ranges3__45__cpo4dataE - _ZN34_INTERNAL_d5ef2ada_4_k_cu_6066cf1b4cuda3std3__436_GLOBAL__N__d5ef2ada_4_k_cu_6066cf1b6ignoreE)
_ZN34_INTERNAL_d5ef2ada_4_k_cu_6066cf1b4cuda3std3__436_GLOBAL__N__d5ef2ada_4_k_cu_6066cf1b6ignoreE:
	.zero		1
	.type		_ZN34_INTERNAL_d5ef2ada_4_k_cu_6066cf1b4cuda3std6ranges3__45__cpo4dataE,@object
	.size		_ZN34_INTERNAL_d5ef2ada_4_k_cu_6066cf1b4cuda3std6ranges3__45__cpo4dataE,(_ZN34_INTERNAL_d5ef2ada_4_k_cu_6066cf1b6thrust24THRUST_300001_SM_1000_NS12placeholders2_1E - _ZN34_INTERNAL_d5ef2ada_4_k_cu_6066cf1b4cuda3std6ranges3__45__cpo4dataE)
_ZN34_INTERNAL_d5ef2ada_4_k_cu_6066cf1b4cuda3std6ranges3__45__cpo4dataE:
	.zero		1
	.type		_ZN34_INTERNAL_d5ef2ada_4_k_cu_6066cf1b6thrust24THRUST_300001_SM_1000_NS12placeholders2_1E,@object
	.size		_ZN34_INTERNAL_d5ef2ada_4_k_cu_6066cf1b6thrust24THRUST_300001_SM_1000_NS12placeholders2_1E,(_ZN34_INTERNAL_d5ef2ada_4_k_cu_6066cf1b4cuda3std3__45__cpo5beginE - _ZN34_INTERNAL_d5ef2ada_4_k_cu_6066cf1b6thrust24THRUST_300001_SM_1000_NS12placeholders2_1E)
_ZN34_INTERNAL_d5ef2ada_4_k_cu_6066cf1b6thrust24THRUST_300001_SM_1000_NS12placeholders2_1E:
	.zero		1
	.type		_ZN34_INTERNAL_d5ef2ada_4_k_cu_6066cf1b4cuda3std3__45__cpo5beginE,@object
	.size		_ZN34_INTERNAL_d5ef2ada_4_k_cu_6066cf1b4cuda3std3__45__cpo5beginE,(_ZN34_INTERNAL_d5ef2ada_4_k_cu_6066cf1b4cuda3std6ranges3__45__cpo5beginE - _ZN34_INTERNAL_d5ef2ada_4_k_cu_6066cf1b4cuda3std3__45__cpo5beginE)
_ZN34_INTERNAL_d5ef2ada_4_k_cu_6066cf1b4cuda3std3__45__cpo5beginE:
	.zero		1
	.type		_ZN34_INTERNAL_d5ef2ada_4_k_cu_6066cf1b4cuda3std6ranges3__45__cpo5beginE,@object
	.size		_ZN34_INTERNAL_d5ef2ada_4_k_cu_6066cf1b4cuda3std6ranges3__45__cpo5beginE,(_ZN34_INTERNAL_d5ef2ada_4_k_cu_6066cf1b6thrust24THRUST_300001_SM_1000_NS12placeholders2_5E - _ZN34_INTERNAL_d5ef2ada_4_k_cu_6066cf1b4cuda3std6ranges3__45__cpo5beginE)
_ZN34_INTERNAL_d5ef2ada_4_k_cu_6066cf1b4cuda3std6ranges3__45__cpo5beginE:
	.zero		1
	.type		_ZN34_INTERNAL_d5ef2ada_4_k_cu_6066cf1b6thrust24THRUST_300001_SM_1000_NS12placeholders2_5E,@object
	.size		_ZN34_INTERNAL_d5ef2ada_4_k_cu_6066cf1b6thrust24THRUST_300001_SM_1000_NS12placeholders2_5E,(_ZN34_INTERNAL_d5ef2ada_4_k_cu_6066cf1b4cuda3std3__45__cpo6rbeginE - _ZN34_INTERNAL_d5ef2ada_4_k_cu_6066cf1b6thrust24THRUST_300001_SM_1000_NS12placeholders2_5E)
_ZN34_INTERNAL_d5ef2ada_4_k_cu_6066cf1b6thrust24THRUST_300001_SM_1000_NS12placeholders2_5E:
	.zero		1
	.type		_ZN34_INTERNAL_d5ef2ada_4_k_cu_6066cf1b4cuda3std3__45__cpo6rbeginE,@object
	.size		_ZN34_INTERNAL_d5ef2ada_4_k_cu_6066cf1b4cuda3std3__45__cpo6rbeginE,(_ZN34_INTERNAL_d5ef2ada_4_k_cu_6066cf1b4cuda3std6ranges3__45__cpo7advanceE - _ZN34_INTERNAL_d5ef2ada_4_k_cu_6066cf1b4cuda3std3__45__cpo6rbeginE)
_ZN34_INTERNAL_d5ef2ada_4_k_cu_6066cf1b4cuda3std3__45__cpo6rbeginE:
	.zero		1
	.type		_ZN34_INTERNAL_d5ef2ada_4_k_cu_6066cf1b4cuda3std6ranges3__45__cpo7advanceE,@object
	.size		_ZN34_INTERNAL_d5ef2ada_4_k_cu_6066cf1b4cuda3std6ranges3__45__cpo7advanceE,(_ZN34_INTERNAL_d5ef2ada_4_k_cu_6066cf1b4cuda3std3__47nulloptE - _ZN34_INTERNAL_d5ef2ada_4_k_cu_6066cf1b4cuda3std6ranges3__45__cpo7advanceE)
_ZN34_INTERNAL_d5ef2ada_4_k_cu_6066cf1b4cuda3std6ranges3__45__cpo7advanceE:
	.zero		1
	.type		_ZN34_INTERNAL_d5ef2ada_4_k_cu_6066cf1b4cuda3std3__47nulloptE,@object
	.size		_ZN34_INTERNAL_d5ef2ada_4_k_cu_6066cf1b4cuda3std3__47nulloptE,(_ZN34_INTERNAL_d5ef2ada_4_k_cu_6066cf1b4cuda3std6ranges3__45__cpo8distanceE - _ZN34_INTERNAL_d5ef2ada_4_k_cu_6066cf1b4cuda3std3__47nulloptE)
_ZN34_INTERNAL_d5ef2ada_4_k_cu_6066cf1b4cuda3std3__47nulloptE:
	.zero		1
	.type		_ZN34_INTERNAL_d5ef2ada_4_k_cu_6066cf1b4cuda3std6ranges3__45__cpo8distanceE,@object
	.size		_ZN34_INTERNAL_d5ef2ada_4_k_cu_6066cf1b4cuda3std6ranges3__45__cpo8distanceE,(_ZN34_INTERNAL_d5ef2ada_4_k_cu_6066cf1b6thrust24THRUST_300001_SM_1000_NS12placeholders3_10E - _ZN34_INTERNAL_d5ef2ada_4_k_cu_6066cf1b4cuda3std6ranges3__45__cpo8distanceE)
_ZN34_INTERNAL_d5ef2ada_4_k_cu_6066cf1b4cuda3std6ranges3__45__cpo8distanceE:
	.zero		1
	.type		_ZN34_INTERNAL_d5ef2ada_4_k_cu_6066cf1b6thrust24THRUST_300001_SM_1000_NS12placeholders3_10E,@object
	.size		_ZN34_INTERNAL_d5ef2ada_4_k_cu_6066cf1b6thrust24THRUST_300001_SM_1000_NS12placeholders3_10E,(_ZN34_INTERNAL_d5ef2ada_4_k_cu_6066cf1b4cuda3std3__419piecewise_constructE - _ZN34_INTERNAL_d5ef2ada_4_k_cu_6066cf1b6thrust24THRUST_300001_SM_1000_NS12placeholders3_10E)
_ZN34_INTERNAL_d5ef2ada_4_k_cu_6066cf1b6thrust24THRUST_300001_SM_1000_NS12placeholders3_10E:
	.zero		1
	.type		_ZN34_INTERNAL_d5ef2ada_4_k_cu_6066cf1b4cuda3std3__419piecewise_constructE,@object
	.size		_ZN34_INTERNAL_d5ef2ada_4_k_cu_6066cf1b4cuda3std3__419piecewise_constructE,(_ZN34_INTERNAL_d5ef2ada_4_k_cu_6066cf1b4cuda3std6ranges3__45__cpo5cdataE - _ZN34_INTERNAL_d5ef2ada_4_k_cu_6066cf1b4cuda3std3__419piecewise_constructE)
_ZN34_INTERNAL_d5ef2ada_4_k_cu_6066cf1b4cuda3std3__419piecewise_constructE:
	.zero		1
	.type		_ZN34_INTERNAL_d5ef2ada_4_k_cu_6066cf1b4cuda3std6ranges3__45__cpo5cdataE,@object
	.size		_ZN34_INTERNAL_d5ef2ada_4_k_cu_6066cf1b4cuda3std6ranges3__45__cpo5cdataE,(_ZN34_INTERNAL_d5ef2ada_4_k_cu_6066cf1b6thrust24THRUST_300001_SM_1000_NS12placeholders2_2E - _ZN34_INTERNAL_d5ef2ada_4_k_cu_6066cf1b4cuda3std6ranges3__45__cpo5cdataE)
_ZN34_INTERNAL_d5ef2ada_4_k_cu_6066cf1b4cuda3std6ranges3__45__cpo5cdataE:
	.zero		1
	.type		_ZN34_INTERNAL_d5ef2ada_4_k_cu_6066cf1b6thrust24THRUST_300001_SM_1000_NS12placeholders2_2E,@object
	.size		_ZN34_INTERNAL_d5ef2ada_4_k_cu_6066cf1b6thrust24THRUST_300001_SM_1000_NS12placeholders2_2E,(_ZN34_INTERNAL_d5ef2ada_4_k_cu_6066cf1b4cuda3std3__45__cpo3endE - _ZN34_INTERNAL_d5ef2ada_4_k_cu_6066cf1b6thrust24THRUST_300001_SM_1000_NS12placeholders2_2E)
_ZN34_INTERNAL_d5ef2ada_4_k_cu_6066cf1b6thrust24THRUST_300001_SM_1000_NS12placeholders2_2E:
	.zero		1
	.type		_ZN34_INTERNAL_d5ef2ada_4_k_cu_6066cf1b4cuda3std3__45__cpo3endE,@object
	.size		_ZN34_INTERNAL_d5ef2ada_4_k_cu_6066cf1b4cuda3std3__45__cpo3endE,(_ZN34_INTERNAL_d5ef2ada_4_k_cu_6066cf1b4cuda3std6ranges3__45__cpo3endE - _ZN34_INTERNAL_d5ef2ada_4_k_cu_6066cf1b4cuda3std3__45__cpo3endE)
_ZN34_INTERNAL_d5ef2ada_4_k_cu_6066cf1b4cuda3std3__45__cpo3endE:
	.zero		1
	.type		_ZN34_INTERNAL_d5ef2ada_4_k_cu_6066cf1b4cuda3std6ranges3__45__cpo3endE,@object
	.size		_ZN34_INTERNAL_d5ef2ada_4_k_cu_6066cf1b4cuda3std6ranges3__45__cpo3endE,(_ZN34_INTERNAL_d5ef2ada_4_k_cu_6066cf1b6thrust24THRUST_300001_SM_1000_NS12placeholders2_6E - _ZN34_INTERNAL_d5ef2ada_4_k_cu_6066cf1b4cuda3std6ranges3__45__cpo3endE)
_ZN34_INTERNAL_d5ef2ada_4_k_cu_6066cf1b4cuda3std6ranges3__45__cpo3endE:
	.zero		1
	.type		_ZN34_INTERNAL_d5ef2ada_4_k_cu_6066cf1b6thrust24THRUST_300001_SM_1000_NS12placeholders2_6E,@object
	.size		_ZN34_INTERNAL_d5ef2ada_4_k_cu_6066cf1b6thrust24THRUST_300001_SM_1000_NS12placeholders2_6E,(_ZN34_INTERNAL_d5ef2ada_4_k_cu_6066cf1b4cuda3std3__45__cpo4rendE - _ZN34_INTERNAL_d5ef2ada_4_k_cu_6066cf1b6thrust24THRUST_300001_SM_1000_NS12placeholders2_6E)
_ZN34_INTERNAL_d5ef2ada_4_k_cu_6066cf1b6thrust24THRUST_300001_SM_1000_NS12placeholders2_6E:
	.zero		1
	.type		_ZN34_INTERNAL_d5ef2ada_4_k_cu_6066cf1b4cuda3std3__45__cpo4rendE,@object
	.size		_ZN34_INTERNAL_d5ef2ada_4_k_cu_6066cf1b4cuda3std3__45__cpo4rendE,(_ZN34_INTERNAL_d5ef2ada_4_k_cu_6066cf1b4cuda3std6ranges3__45__cpo9iter_swapE - _ZN34_INTERNAL_d5ef2ada_4_k_cu_6066cf1b4cuda3std3__45__cpo4rendE)
_ZN34_INTERNAL_d5ef2ada_4_k_cu_6066cf1b4cuda3std3__45__cpo4rendE:
	.zero		1
	.type		_ZN34_INTERNAL_d5ef2ada_4_k_cu_6066cf1b4cuda3std6ranges3__45__cpo9iter_swapE,@object
	.size		_ZN34_INTERNAL_d5ef2ada_4_k_cu_6066cf1b4cuda3std6ranges3__45__cpo9iter_swapE,(_ZN34_INTERNAL_d5ef2ada_4_k_cu_6066cf1b4cuda3std3__48unexpectE - _ZN34_INTERNAL_d5ef2ada_4_k_cu_6066cf1b4cuda3std6ranges3__45__cpo9iter_swapE)
_ZN34_INTERNAL_d5ef2ada_4_k_cu_6066cf1b4cuda3std6ranges3__45__cpo9iter_swapE:
	.zero		1
	.type		_ZN34_INTERNAL_d5ef2ada_4_k_cu_6066cf1b4cuda3std3__48unexpectE,@object
	.size		_ZN34_INTERNAL_d5ef2ada_4_k_cu_6066cf1b4cuda3std3__48unexpectE,(_ZN34_INTERNAL_d5ef2ada_4_k_cu_6066cf1b6thrust24THRUST_300001_SM_1000_NS8cuda_cub3parE - _ZN34_INTERNAL_d5ef2ada_4_k_cu_6066cf1b4cuda3std3__48unexpectE)
_ZN34_INTERNAL_d5ef2ada_4_k_cu_6066cf1b4cuda3std3__48unexpectE:
	.zero		1
	.type		_ZN34_INTERNAL_d5ef2ada_4_k_cu_6066cf1b6thrust24THRUST_300001_SM_1000_NS8cuda_cub3parE,@object
	.size		_ZN34_INTERNAL_d5ef2ada_4_k_cu_6066cf1b6thrust24THRUST_300001_SM_1000_NS8cuda_cub3parE,(_ZN34_INTERNAL_d5ef2ada_4_k_cu_6066cf1b6thrust24THRUST_300001_SM_1000_NS12placeholders2_4E - _ZN34_INTERNAL_d5ef2ada_4_k_cu_6066cf1b6thrust24THRUST_300001_SM_1000_NS8cuda_cub3parE)
_ZN34_INTERNAL_d5ef2ada_4_k_cu_6066cf1b6thrust24THRUST_300001_SM_1000_NS8cuda_cub3parE:
	.zero		1
	.type		_ZN34_INTERNAL_d5ef2ada_4_k_cu_6066cf1b6thrust24THRUST_300001_SM_1000_NS12placeholders2_4E,@object
	.size		_ZN34_INTERNAL_d5ef2ada_4_k_cu_6066cf1b6thrust24THRUST_300001_SM_1000_NS12placeholders2_4E,(_ZN34_INTERNAL_d5ef2ada_4_k_cu_6066cf1b4cuda3std3__45__cpo4cendE - _ZN34_INTERNAL_d5ef2ada_4_k_cu_6066cf1b6thrust24THRUST_300001_SM_1000_NS12placeholders2_4E)
_ZN34_INTERNAL_d5ef2ada_4_k_cu_6066cf1b6thrust24THRUST_300001_SM_1000_NS12placeholders2_4E:
	.zero		1
	.type		_ZN34_INTERNAL_d5ef2ada_4_k_cu_6066cf1b4cuda3std3__45__cpo4cendE,@object
	.size		_ZN34_INTERNAL_d5ef2ada_4_k_cu_6066cf1b4cuda3std3__45__cpo4cendE,(_ZN34_INTERNAL_d5ef2ada_4_k_cu_6066cf1b4cuda3std6ranges3__45__cpo4cendE - _ZN34_INTERNAL_d5ef2ada_4_k_cu_6066cf1b4cuda3std3__45__cpo4cendE)
_ZN34_INTERNAL_d5ef2ada_4_k_cu_6066cf1b4cuda3std3__45__cpo4cendE:
	.zero		1
	.type		_ZN34_INTERNAL_d5ef2ada_4_k_cu_6066cf1b4cuda3std6ranges3__45__cpo4cendE,@object
	.size		_ZN34_INTERNAL_d5ef2ada_4_k_cu_6066cf1b4cuda3std6ranges3__45__cpo4cendE,(_ZN34_INTERNAL_d5ef2ada_4_k_cu_6066cf1b4cuda3std3__420unreachable_sentinelE - _ZN34_INTERNAL_d5ef2ada_4_k_cu_6066cf1b4cuda3std6ranges3__45__cpo4cendE)
_ZN34_INTERNAL_d5ef2ada_4_k_cu_6066cf1b4cuda3std6ranges3__45__cpo4cendE:
	.zero		1
	.type		_ZN34_INTERNAL_d5ef2ada_4_k_cu_6066cf1b4cuda3std3__420unreachable_sentinelE,@object
	.size		_ZN34_INTERNAL_d5ef2ada_4_k_cu_6066cf1b4cuda3std3__420unreachable_sentinelE,(_ZN34_INTERNAL_d5ef2ada_4_k_cu_6066cf1b4cuda3std6ranges3__45__cpo5ssizeE - _ZN34_INTERNAL_d5ef2ada_4_k_cu_6066cf1b4cuda3std3__420unreachable_sentinelE)
_ZN34_INTERNAL_d5ef2ada_4_k_cu_6066cf1b4cuda3std3__420unreachable_sentinelE:
	.zero		1
	.type		_ZN34_INTERNAL_d5ef2ada_4_k_cu_6066cf1b4cuda3std6ranges3__45__cpo5ssizeE,@object
	.size		_ZN34_INTERNAL_d5ef2ada_4_k_cu_6066cf1b4cuda3std6ranges3__45__cpo5ssizeE,(_ZN34_INTERNAL_d5ef2ada_4_k_cu_6066cf1b6thrust24THRUST_300001_SM_1000_NS12placeholders2_8E - _ZN34_INTERNAL_d5ef2ada_4_k_cu_6066cf1b4cuda3std6ranges3__45__cpo5ssizeE)
_ZN34_INTERNAL_d5ef2ada_4_k_cu_6066cf1b4cuda3std6ranges3__45__cpo5ssizeE:
	.zero		1
	.type		_ZN34_INTERNAL_d5ef2ada_4_k_cu_6066cf1b6thrust24THRUST_300001_SM_1000_NS12placeholders2_8E,@object
	.size		_ZN34_INTERNAL_d5ef2ada_4_k_cu_6066cf1b6thrust24THRUST_300001_SM_1000_NS12placeholders2_8E,(_ZN34_INTERNAL_d5ef2ada_4_k_cu_6066cf1b4cuda3std3__45__cpo5crendE - _ZN34_INTERNAL_d5ef2ada_4_k_cu_6066cf1b6thrust24THRUST_300001_SM_1000_NS12placeholders2_8E)
_ZN34_INTERNAL_d5ef2ada_4_k_cu_6066cf1b6thrust24THRUST_300001_SM_1000_NS12placeholders2_8E:
	.zero		1
	.type		_ZN34_INTERNAL_d5ef2ada_4_k_cu_6066cf1b4cuda3std3__45__cpo5crendE,@object
	.size		_ZN34_INTERNAL_d5ef2ada_4_k_cu_6066cf1b4cuda3std3__45__cpo5crendE,(_ZN34_INTERNAL_d5ef2ada_4_k_cu_6066cf1b4cuda3std6ranges3__45__cpo4prevE - _ZN34_INTERNAL_d5ef2ada_4_k_cu_6066cf1b4cuda3std3__45__cpo5crendE)
_ZN34_INTERNAL_d5ef2ada_4_k_cu_6066cf1b4cuda3std3__45__cpo5crendE:
	.zero		1
	.type		_ZN34_INTERNAL_d5ef2ada_4_k_cu_6066cf1b4cuda3std6ranges3__45__cpo4prevE,@object
	.size		_ZN34_INTERNAL_d5ef2ada_4_k_cu_6066cf1b4cuda3std6ranges3__45__cpo4prevE,(_ZN34_INTERNAL_d5ef2ada_4_k_cu_6066cf1b4cuda3std6ranges3__45__cpo9iter_moveE - _ZN34_INTERNAL_d5ef2ada_4_k_cu_6066cf1b4cuda3std6ranges3__45__cpo4prevE)
_ZN34_INTERNAL_d5ef2ada_4_k_cu_6066cf1b4cuda3std6ranges3__45__cpo4prevE:
	.zero		1
	.type		_ZN34_INTERNAL_d5ef2ada_4_k_cu_6066cf1b4cuda3std6ranges3__45__cpo9iter_moveE,@object
	.size		_ZN34_INTERNAL_d5ef2ada_4_k_cu_6066cf1b4cuda3std6ranges3__45__cpo9iter_moveE,(_ZN34_INTERNAL_d5ef2ada_4_k_cu_6066cf1b6thrust24THRUST_300001_SM_1000_NS6system6detail10sequential3seqE - _ZN34_INTERNAL_d5ef2ada_4_k_cu_6066cf1b4cuda3std6ranges3__45__cpo9iter_moveE)
_ZN34_INTERNAL_d5ef2ada_4_k_cu_6066cf1b4cuda3std6ranges3__45__cpo9iter_moveE:
	.zero		1
	.type		_ZN34_INTERNAL_d5ef2ada_4_k_cu_6066cf1b6thrust24THRUST_300001_SM_1000_NS6system6detail10sequential3seqE,@object
	.size		_ZN34_INTERNAL_d5ef2ada_4_k_cu_6066cf1b6thrust24THRUST_300001_SM_1000_NS6system6detail10sequential3seqE,(.L_31 - _ZN34_INTERNAL_d5ef2ada_4_k_cu_6066cf1b6thrust24THRUST_300001_SM_1000_NS6system6detail10sequential3seqE)
_ZN34_INTERNAL_d5ef2ada_4_k_cu_6066cf1b6thrust24THRUST_300001_SM_1000_NS6system6detail10sequential3seqE:
	.zero		1
.L_31:


//--------------------- .nv.shared._Z27correlation_backward_input2iPfiiiiiiiiiPKfiiiS1_iiiiiiii --------------------------
	.section	.nv.shared._Z27correlation_backward_input2iPfiiiiiiiiiPKfiiiS1_iiiiiiii,"aw",@nobits
	.sectionflags	@""
	.align	4
.nv.shared._Z27correlation_backward_input2iPfiiiiiiiiiPKfiiiS1_iiiiiiii:
	.zero		1152


//--------------------- .nv.shared._Z27correlation_backward_input1iPfiiiiiiPKfiiiS1_iiiiiiii --------------------------
	.section	.nv.shared._Z27correlation_backward_input1iPfiiiiiiPKfiiiS1_iiiiiiii,"aw",@nobits
	.sectionflags	@""
	.align	4
.nv.shared._Z27correlation_backward_input1iPfiiiiiiPKfiiiS1_iiiiiiii:
	.zero		1152


//--------------------- .nv.shared._Z19correlation_forwardPfiiiPKfS1_iiiiiii --------------------------
	.section	.nv.shared._Z19correlation_forwardPfiiiPKfS1_iiiiiii,"aw",@nobits
	.sectionflags	@""
	.align	4
.nv.shared._Z19correlation_forwardPfiiiPKfS1_iiiiiii:
	.zero		1152


//--------------------- .nv.constant0._ZN3cub18CUB_300001_SM_10006detail11EmptyKernelIvEEvv --------------------------
	.section	.nv.constant0._ZN3cub18CUB_300001_SM_10006detail11EmptyKernelIvEEvv,"a",@progbits
	.sectionflags	@""
	.align	4
.nv.constant0._ZN3cub18CUB_300001_SM_10006detail11EmptyKernelIvEEvv:
	.zero		896


//--------------------- .nv.constant0._Z27correlation_backward_input2iPfiiiiiiiiiPKfiiiS1_iiiiiiii --------------------------
	.section	.nv.constant0._Z27correlation_backward_input2iPfiiiiiiiiiPKfiiiS1_iiiiiiii,"a",@progbits
	.sectionflags	@""
	.align	4
.nv.constant0._Z27correlation_backward_input2iPfiiiiiiiiiPKfiiiS1_iiiiiiii:
	.zero		1016


//--------------------- .nv.constant0._Z27correlation_backward_input1iPfiiiiiiPKfiiiS1_iiiiiiii --------------------------
	.section	.nv.constant0._Z27correlation_backward_input1iPfiiiiiiPKfiiiS1_iiiiiiii,"a",@progbits
	.sectionflags	@""
	.align	4
.nv.constant0._Z27correlation_backward_input1iPfiiiiiiPKfiiiS1_iiiiiiii:
	.zero		1000


//--------------------- .nv.constant0._Z19correlation_forwardPfiiiPKfS1_iiiiiii --------------------------
	.section	.nv.constant0._Z19correlation_forwardPfiiiPKfS1_iiiiiii,"a",@progbits
	.sectionflags	@""
	.align	4
.nv.constant0._Z19correlation_forwardPfiiiPKfS1_iiiiiii:
	.zero		964


//--------------------- .nv.constant0._Z21correlationInitKernelmPf --------------------------
	.section	.nv.constant0._Z21correlationInitKernelmPf,"a",@progbits
	.sectionflags	@""
	.align	4
.nv.constant0._Z21correlationInitKernelmPf:
	.zero		912


//--------------------- SYMBOLS --------------------------

	.type		.nv.reservedSmem.offset0,@object
	.size		.nv.reservedSmem.offset0,0x4
	.type		.nv.reservedSmem.cap,@object
	.size		.nv.reservedSmem.cap,0x4
